//
// Generated by NVIDIA NVVM Compiler
//
// Compiler Build ID: CL-36424714
// Cuda compilation tools, release 13.0, V13.0.88
// Based on NVVM 20.0.0
//

.version 9.0
.target sm_100
.address_size 64

	// .globl	_Z17inputStage_kerneliiiiiP6float2S0_S0_PiS1_S1_

.visible .entry _Z17inputStage_kerneliiiiiP6float2S0_S0_PiS1_S1_(
	.param .u32 _Z17inputStage_kerneliiiiiP6float2S0_S0_PiS1_S1__param_0,
	.param .u32 _Z17inputStage_kerneliiiiiP6float2S0_S0_PiS1_S1__param_1,
	.param .u32 _Z17inputStage_kerneliiiiiP6float2S0_S0_PiS1_S1__param_2,
	.param .u32 _Z17inputStage_kerneliiiiiP6float2S0_S0_PiS1_S1__param_3,
	.param .u32 _Z17inputStage_kerneliiiiiP6float2S0_S0_PiS1_S1__param_4,
	.param .u64 .ptr .align 1 _Z17inputStage_kerneliiiiiP6float2S0_S0_PiS1_S1__param_5,
	.param .u64 .ptr .align 1 _Z17inputStage_kerneliiiiiP6float2S0_S0_PiS1_S1__param_6,
	.param .u64 .ptr .align 1 _Z17inputStage_kerneliiiiiP6float2S0_S0_PiS1_S1__param_7,
	.param .u64 .ptr .align 1 _Z17inputStage_kerneliiiiiP6float2S0_S0_PiS1_S1__param_8,
	.param .u64 .ptr .align 1 _Z17inputStage_kerneliiiiiP6float2S0_S0_PiS1_S1__param_9,
	.param .u64 .ptr .align 1 _Z17inputStage_kerneliiiiiP6float2S0_S0_PiS1_S1__param_10
)
{
	.reg .pred 	%p<10>;
	.reg .b32 	%r<31>;
	.reg .b32 	%f<16>;
	.reg .b64 	%rd<23>;

	ld.param.u32 	%r6, [_Z17inputStage_kerneliiiiiP6float2S0_S0_PiS1_S1__param_0];
	ld.param.u32 	%r7, [_Z17inputStage_kerneliiiiiP6float2S0_S0_PiS1_S1__param_1];
	ld.param.u32 	%r10, [_Z17inputStage_kerneliiiiiP6float2S0_S0_PiS1_S1__param_2];
	ld.param.u32 	%r8, [_Z17inputStage_kerneliiiiiP6float2S0_S0_PiS1_S1__param_3];
	ld.param.u32 	%r9, [_Z17inputStage_kerneliiiiiP6float2S0_S0_PiS1_S1__param_4];
	ld.param.u64 	%rd8, [_Z17inputStage_kerneliiiiiP6float2S0_S0_PiS1_S1__param_5];
	ld.param.u64 	%rd7, [_Z17inputStage_kerneliiiiiP6float2S0_S0_PiS1_S1__param_6];
	ld.param.u64 	%rd9, [_Z17inputStage_kerneliiiiiP6float2S0_S0_PiS1_S1__param_7];
	ld.param.u64 	%rd10, [_Z17inputStage_kerneliiiiiP6float2S0_S0_PiS1_S1__param_8];
	ld.param.u64 	%rd11, [_Z17inputStage_kerneliiiiiP6float2S0_S0_PiS1_S1__param_9];
	ld.param.u64 	%rd12, [_Z17inputStage_kerneliiiiiP6float2S0_S0_PiS1_S1__param_10];
	cvta.to.global.u64 	%rd1, %rd9;
	cvta.to.global.u64 	%rd2, %rd8;
	cvta.to.global.u64 	%rd3, %rd12;
	cvta.to.global.u64 	%rd4, %rd11;
	cvta.to.global.u64 	%rd5, %rd10;
	mov.u32 	%r12, %ntid.x;
	mov.u32 	%r13, %ctaid.x;
	mov.u32 	%r14, %tid.x;
	mad.lo.s32 	%r1, %r12, %r13, %r14;
	mov.u32 	%r15, %ntid.y;
	mov.u32 	%r16, %ctaid.y;
	mov.u32 	%r17, %tid.y;
	mad.lo.s32 	%r18, %r15, %r16, %r17;
	mov.b32 	%r19, 0;
	st.global.u32 	[%rd5], %r19;
	st.global.u32 	[%rd4], %r19;
	st.global.u32 	[%rd3], %r19;
	mul.lo.s32 	%r3, %r9, %r8;
	setp.ge.s32 	%p1, %r1, %r3;
	setp.ge.s32 	%p2, %r18, %r10;
	or.pred  	%p3, %p1, %p2;
	@%p3 bra 	$L__BB0_10;
	div.s32 	%r20, %r1, %r8;
	cvt.rn.f32.s32 	%f5, %r20;
	cvt.rzi.s32.f32 	%r4, %f5;
	mul.lo.s32 	%r21, %r4, %r8;
	sub.s32 	%r5, %r1, %r21;
	setp.ne.s32 	%p4, %r1, 0;
	@%p4 bra 	$L__BB0_3;
	mul.lo.s32 	%r22, %r3, %r18;
	mul.wide.s32 	%rd13, %r22, 8;
	add.s64 	%rd14, %rd1, %rd13;
	ld.global.v2.f32 	{%f6, %f7}, [%rd2];
	st.global.v2.f32 	[%rd14], {%f6, %f7};
	mov.b32 	%r23, 1;
	st.global.u32 	[%rd5], %r23;
$L__BB0_3:
	setp.lt.s32 	%p5, %r1, 1;
	setp.ge.s32 	%p6, %r1, %r7;
	mad.lo.s32 	%r24, %r8, %r18, %r5;
	mad.lo.s32 	%r25, %r24, %r9, %r4;
	mul.wide.s32 	%rd15, %r25, 8;
	add.s64 	%rd6, %rd1, %rd15;
	or.pred  	%p7, %p5, %p6;
	@%p7 bra 	$L__BB0_8;
	mul.wide.u32 	%rd16, %r1, 8;
	add.s64 	%rd17, %rd2, %rd16;
	ld.global.v2.f32 	{%f3, %f4}, [%rd17];
	setp.ne.s32 	%p8, %r18, 0;
	@%p8 bra 	$L__BB0_6;
	mad.lo.s32 	%r28, %r5, %r9, %r4;
	mul.wide.s32 	%rd21, %r28, 8;
	add.s64 	%rd22, %rd1, %rd21;
	st.global.v2.f32 	[%rd22], {%f3, %f4};
	bra.uni 	$L__BB0_7;
$L__BB0_6:
	mul.lo.s32 	%r26, %r1, %r18;
	rem.s32 	%r27, %r26, %r6;
	cvta.to.global.u64 	%rd18, %rd7;
	mul.wide.u32 	%rd19, %r27, 8;
	add.s64 	%rd20, %rd18, %rd19;
	ld.global.v2.f32 	{%f8, %f9}, [%rd20+-8];
	mul.f32 	%f10, %f3, %f8;
	mul.f32 	%f11, %f4, %f9;
	sub.f32 	%f12, %f10, %f11;
	mul.f32 	%f13, %f3, %f9;
	fma.rn.f32 	%f14, %f4, %f8, %f13;
	st.global.v2.f32 	[%rd6], {%f12, %f14};
$L__BB0_7:
	mov.b32 	%r29, 1;
	st.global.u32 	[%rd4], %r29;
$L__BB0_8:
	setp.lt.s32 	%p9, %r1, %r7;
	@%p9 bra 	$L__BB0_10;
	mov.f32 	%f15, 0f00000000;
	st.global.v2.f32 	[%rd6], {%f15, %f15};
	mov.b32 	%r30, 1;
	st.global.u32 	[%rd3], %r30;
$L__BB0_10:
	ret;

}
	// .globl	_Z18outputStage_kerneliiiiiP6float2S0_S0_PiS1_S1_
.visible .entry _Z18outputStage_kerneliiiiiP6float2S0_S0_PiS1_S1_(
	.param .u32 _Z18outputStage_kerneliiiiiP6float2S0_S0_PiS1_S1__param_0,
	.param .u32 _Z18outputStage_kerneliiiiiP6float2S0_S0_PiS1_S1__param_1,
	.param .u32 _Z18outputStage_kerneliiiiiP6float2S0_S0_PiS1_S1__param_2,
	.param .u32 _Z18outputStage_kerneliiiiiP6float2S0_S0_PiS1_S1__param_3,
	.param .u32 _Z18outputStage_kerneliiiiiP6float2S0_S0_PiS1_S1__param_4,
	.param .u64 .ptr .align 1 _Z18outputStage_kerneliiiiiP6float2S0_S0_PiS1_S1__param_5,
	.param .u64 .ptr .align 1 _Z18outputStage_kerneliiiiiP6float2S0_S0_PiS1_S1__param_6,
	.param .u64 .ptr .align 1 _Z18outputStage_kerneliiiiiP6float2S0_S0_PiS1_S1__param_7,
	.param .u64 .ptr .align 1 _Z18outputStage_kerneliiiiiP6float2S0_S0_PiS1_S1__param_8,
	.param .u64 .ptr .align 1 _Z18outputStage_kerneliiiiiP6float2S0_S0_PiS1_S1__param_9,
	.param .u64 .ptr .align 1 _Z18outputStage_kerneliiiiiP6float2S0_S0_PiS1_S1__param_10
)
{
	.reg .pred 	%p<30>;
	.reg .b32 	%r<173>;
	.reg .b32 	%f<187>;
	.reg .b64 	%rd<52>;

	ld.param.u32 	%r74, [_Z18outputStage_kerneliiiiiP6float2S0_S0_PiS1_S1__param_0];
	ld.param.u32 	%r75, [_Z18outputStage_kerneliiiiiP6float2S0_S0_PiS1_S1__param_1];
	ld.param.u32 	%r76, [_Z18outputStage_kerneliiiiiP6float2S0_S0_PiS1_S1__param_2];
	ld.param.u32 	%r77, [_Z18outputStage_kerneliiiiiP6float2S0_S0_PiS1_S1__param_3];
	ld.param.u32 	%r78, [_Z18outputStage_kerneliiiiiP6float2S0_S0_PiS1_S1__param_4];
	ld.param.u64 	%rd11, [_Z18outputStage_kerneliiiiiP6float2S0_S0_PiS1_S1__param_5];
	ld.param.u64 	%rd12, [_Z18outputStage_kerneliiiiiP6float2S0_S0_PiS1_S1__param_6];
	ld.param.u64 	%rd10, [_Z18outputStage_kerneliiiiiP6float2S0_S0_PiS1_S1__param_7];
	ld.param.u64 	%rd13, [_Z18outputStage_kerneliiiiiP6float2S0_S0_PiS1_S1__param_8];
	ld.param.u64 	%rd14, [_Z18outputStage_kerneliiiiiP6float2S0_S0_PiS1_S1__param_9];
	ld.param.u64 	%rd15, [_Z18outputStage_kerneliiiiiP6float2S0_S0_PiS1_S1__param_10];
	cvta.to.global.u64 	%rd1, %rd12;
	cvta.to.global.u64 	%rd2, %rd11;
	cvta.to.global.u64 	%rd3, %rd15;
	cvta.to.global.u64 	%rd4, %rd14;
	cvta.to.global.u64 	%rd5, %rd13;
	mov.u32 	%r79, %ntid.x;
	mov.u32 	%r80, %ctaid.x;
	mov.u32 	%r81, %tid.x;
	mad.lo.s32 	%r1, %r79, %r80, %r81;
	mov.b32 	%r82, 0;
	st.global.u32 	[%rd5], %r82;
	st.global.u32 	[%rd4], %r82;
	st.global.u32 	[%rd3], %r82;
	setp.ge.s32 	%p2, %r1, %r75;
	setp.lt.s32 	%p3, %r77, 1;
	or.pred  	%p4, %p2, %p3;
	@%p4 bra 	$L__BB1_51;
	cvta.to.global.u64 	%rd6, %rd10;
	setp.le.s32 	%p5, %r75, %r76;
	mul.wide.s32 	%rd16, %r1, 8;
	add.s64 	%rd7, %rd6, %rd16;
	mul.lo.s32 	%r2, %r77, %r1;
	mul.lo.s32 	%r83, %r2, %r78;
	mul.wide.s32 	%rd17, %r83, 8;
	add.s64 	%rd8, %rd2, %rd17;
	setp.gt.s32 	%p6, %r1, -1;
	setp.lt.s32 	%p7, %r1, %r76;
	and.pred  	%p1, %p6, %p7;
	cvt.rn.f32.s32 	%f1, %r1;
	mul.lo.s32 	%r3, %r78, %r76;
	cvt.rn.f32.s32 	%f2, %r3;
	add.s32 	%r155, %r77, -1;
	mul.lo.s32 	%r5, %r78, %r77;
	@%p5 bra 	$L__BB1_33;
	mul.wide.u32 	%rd27, %r1, 8;
	add.s64 	%rd9, %rd6, %rd27;
	setp.lt.u32 	%p16, %r77, 5;
	@%p16 bra 	$L__BB1_11;
	mul.lo.s32 	%r154, %r5, %r1;
	neg.s32 	%r152, %r77;
	mov.b32 	%r153, 1;
	mov.b32 	%r151, -1;
$L__BB1_4:
	add.s32 	%r36, %r153, -1;
	@%p1 bra 	$L__BB1_26;
	setp.ne.s32 	%p17, %r151, -1;
	@%p17 bra 	$L__BB1_7;
	div.s32 	%r93, %r1, %r3;
	cvt.rn.f32.s32 	%f92, %r93;
	mul.f32 	%f93, %f2, %f92;
	sub.f32 	%f94, %f1, %f93;
	cvt.rzi.s32.f32 	%r94, %f94;
	div.s32 	%r95, %r94, %r76;
	cvt.rn.f32.s32 	%f95, %r95;
	cvt.rzi.s32.f32 	%r163, %f95;
	mul.lo.s32 	%r96, %r163, %r76;
	sub.s32 	%r162, %r94, %r96;
	rem.s32 	%r97, %r163, %r78;
	mad.lo.s32 	%r98, %r162, %r77, %r77;
	add.s32 	%r99, %r98, -1;
	mad.lo.s32 	%r100, %r99, %r78, %r97;
	mul.wide.s32 	%rd28, %r100, 8;
	add.s64 	%rd29, %rd2, %rd28;
	ld.global.v2.f32 	{%f176, %f175}, [%rd29];
	cvt.rzi.s32.f32 	%r164, %f92;
	mad.lo.s32 	%r101, %r164, %r78, %r163;
	mul.lo.s32 	%r102, %r101, %r76;
	rem.s32 	%r103, %r102, %r74;
	mul.wide.s32 	%rd30, %r103, 8;
	add.s64 	%rd31, %rd1, %rd30;
	ld.global.f32 	%f96, [%rd31+-8];
	add.f32 	%f97, %f96, %f96;
	mul.f32 	%f98, %f176, %f97;
	mul.f32 	%f99, %f175, 0f00000000;
	sub.f32 	%f178, %f98, %f99;
	mul.f32 	%f100, %f175, %f97;
	fma.rn.f32 	%f177, %f176, 0f00000000, %f100;
	mov.b32 	%r104, 1;
	st.global.u32 	[%rd3], %r104;
$L__BB1_7:
	setp.eq.s32 	%p18, %r151, -1;
	add.s32 	%r105, %r77, -2;
	setp.gt.s32 	%p19, %r36, %r105;
	or.pred  	%p20, %p18, %p19;
	@%p20 bra 	$L__BB1_9;
	rem.s32 	%r106, %r163, %r78;
	mad.lo.s32 	%r107, %r162, %r77, %r155;
	mad.lo.s32 	%r108, %r107, %r78, %r106;
	mul.wide.s32 	%rd32, %r108, 8;
	add.s64 	%rd33, %rd2, %rd32;
	ld.global.v2.f32 	{%f101, %f102}, [%rd33];
	add.f32 	%f27, %f178, %f101;
	add.f32 	%f28, %f177, %f102;
	mad.lo.s32 	%r109, %r164, %r78, %r163;
	mul.lo.s32 	%r110, %r109, %r76;
	rem.s32 	%r111, %r110, %r74;
	mul.wide.s32 	%rd34, %r111, 8;
	add.s64 	%rd35, %rd1, %rd34;
	ld.global.f32 	%f103, [%rd35+-8];
	add.f32 	%f104, %f103, %f103;
	mul.f32 	%f105, %f27, %f104;
	mul.f32 	%f106, %f28, 0f00000000;
	sub.f32 	%f107, %f105, %f106;
	mul.f32 	%f108, %f28, %f104;
	fma.rn.f32 	%f109, %f27, 0f00000000, %f108;
	sub.f32 	%f178, %f107, %f176;
	sub.f32 	%f177, %f109, %f175;
	mov.f32 	%f175, %f28;
	mov.f32 	%f176, %f27;
$L__BB1_9:
	setp.ne.s32 	%p21, %r152, -1;
	@%p21 bra 	$L__BB1_32;
	rem.s32 	%r112, %r163, %r78;
	mad.lo.s32 	%r113, %r5, %r162, %r112;
	mul.wide.s32 	%rd36, %r113, 8;
	add.s64 	%rd37, %rd2, %rd36;
	ld.global.v2.f32 	{%f110, %f111}, [%rd37];
	add.f32 	%f112, %f178, %f110;
	add.f32 	%f113, %f177, %f111;
	mad.lo.s32 	%r114, %r164, %r78, %r163;
	mul.lo.s32 	%r115, %r114, %r76;
	rem.s32 	%r116, %r115, %r74;
	mul.wide.s32 	%rd38, %r116, 8;
	add.s64 	%rd39, %rd1, %rd38;
	ld.global.v2.f32 	{%f114, %f115}, [%rd39+-8];
	mul.f32 	%f116, %f175, %f115;
	fma.rn.f32 	%f117, %f176, %f114, %f116;
	mul.f32 	%f118, %f175, %f114;
	mul.f32 	%f119, %f176, %f115;
	sub.f32 	%f120, %f118, %f119;
	sub.f32 	%f121, %f112, %f117;
	sub.f32 	%f122, %f113, %f120;
	st.global.v2.f32 	[%rd7], {%f121, %f122};
	bra.uni 	$L__BB1_32;
$L__BB1_11:
	neg.s32 	%r143, %r77;
	mul.lo.s32 	%r142, %r5, %r1;
	mov.b32 	%r141, 0;
	mov.u32 	%r146, %r141;
$L__BB1_12:
	@%p1 bra 	$L__BB1_19;
	setp.eq.s32 	%p25, %r146, 0;
	@%p25 bra 	$L__BB1_16;
	setp.eq.s32 	%p26, %r146, 1;
	@%p26 bra 	$L__BB1_17;
	ld.global.v2.f32 	{%f158, %f157}, [%rd7];
	bra.uni 	$L__BB1_18;
$L__BB1_16:
	div.s32 	%r125, %r1, %r3;
	cvt.rn.f32.s32 	%f133, %r125;
	mul.f32 	%f134, %f2, %f133;
	sub.f32 	%f135, %f1, %f134;
	cvt.rzi.s32.f32 	%r126, %f135;
	div.s32 	%r127, %r126, %r76;
	cvt.rn.f32.s32 	%f136, %r127;
	cvt.rzi.s32.f32 	%r150, %f136;
	mul.lo.s32 	%r128, %r150, %r76;
	sub.s32 	%r149, %r126, %r128;
	rem.s32 	%r129, %r150, %r78;
	mad.lo.s32 	%r130, %r5, %r149, %r129;
	mul.wide.s32 	%rd44, %r130, 8;
	add.s64 	%rd45, %rd2, %rd44;
	ld.global.v2.f32 	{%f137, %f138}, [%rd45];
	st.global.v2.f32 	[%rd7], {%f137, %f138};
	mov.b32 	%r131, 1;
	st.global.u32 	[%rd4], %r131;
	bra.uni 	$L__BB1_25;
$L__BB1_17:
	div.s32 	%r119, %r1, %r3;
	cvt.rn.f32.s32 	%f129, %r119;
	mul.f32 	%f130, %f2, %f129;
	sub.f32 	%f131, %f1, %f130;
	cvt.rzi.s32.f32 	%r120, %f131;
	div.s32 	%r121, %r120, %r76;
	cvt.rn.f32.s32 	%f132, %r121;
	cvt.rzi.s32.f32 	%r150, %f132;
	mul.lo.s32 	%r122, %r150, %r76;
	sub.s32 	%r149, %r120, %r122;
	rem.s32 	%r123, %r150, %r78;
	mad.lo.s32 	%r124, %r5, %r149, %r123;
	mul.wide.s32 	%rd42, %r124, 8;
	add.s64 	%rd43, %rd2, %rd42;
	ld.global.v2.f32 	{%f158, %f157}, [%rd43];
	st.global.v2.f32 	[%rd7], {%f158, %f157};
$L__BB1_18:
	div.s32 	%r132, %r1, %r3;
	cvt.rn.f32.s32 	%f139, %r132;
	cvt.rzi.s32.f32 	%r133, %f139;
	rem.s32 	%r134, %r150, %r78;
	mad.lo.s32 	%r135, %r149, %r77, %r146;
	mad.lo.s32 	%r136, %r135, %r78, %r134;
	mul.wide.s32 	%rd46, %r136, 8;
	add.s64 	%rd47, %rd2, %rd46;
	ld.global.v2.f32 	{%f140, %f141}, [%rd47];
	mad.lo.s32 	%r137, %r133, %r78, %r150;
	mul.lo.s32 	%r138, %r141, %r137;
	rem.s32 	%r139, %r138, %r74;
	mul.wide.s32 	%rd48, %r139, 8;
	add.s64 	%rd49, %rd1, %rd48;
	ld.global.v2.f32 	{%f142, %f143}, [%rd49+-8];
	mul.f32 	%f144, %f140, %f142;
	mul.f32 	%f145, %f141, %f143;
	sub.f32 	%f146, %f144, %f145;
	mul.f32 	%f147, %f140, %f143;
	fma.rn.f32 	%f148, %f141, %f142, %f147;
	add.f32 	%f149, %f158, %f146;
	add.f32 	%f150, %f157, %f148;
	st.global.v2.f32 	[%rd7], {%f149, %f150};
	mov.b32 	%r140, 1;
	st.global.u32 	[%rd4], %r140;
	bra.uni 	$L__BB1_25;
$L__BB1_19:
	setp.eq.s32 	%p27, %r146, 0;
	@%p27 bra 	$L__BB1_22;
	setp.eq.s32 	%p28, %r146, 1;
	@%p28 bra 	$L__BB1_23;
	ld.global.v2.f32 	{%f160, %f159}, [%rd9];
	bra.uni 	$L__BB1_24;
$L__BB1_22:
	ld.global.v2.f32 	{%f151, %f152}, [%rd8];
	st.global.v2.f32 	[%rd9], {%f151, %f152};
	bra.uni 	$L__BB1_25;
$L__BB1_23:
	ld.global.v2.f32 	{%f160, %f159}, [%rd8];
	st.global.v2.f32 	[%rd9], {%f160, %f159};
$L__BB1_24:
	mul.wide.s32 	%rd50, %r142, 8;
	add.s64 	%rd51, %rd2, %rd50;
	ld.global.v2.f32 	{%f153, %f154}, [%rd51];
	add.f32 	%f155, %f153, %f160;
	add.f32 	%f156, %f154, %f159;
	st.global.v2.f32 	[%rd9], {%f155, %f156};
$L__BB1_25:
	add.s32 	%r146, %r146, 1;
	add.s32 	%r143, %r143, 1;
	setp.eq.s32 	%p29, %r143, 0;
	add.s32 	%r142, %r142, %r78;
	add.s32 	%r141, %r141, %r76;
	@%p29 bra 	$L__BB1_51;
	bra.uni 	$L__BB1_12;
$L__BB1_26:
	setp.eq.s32 	%p22, %r36, 0;
	@%p22 bra 	$L__BB1_29;
	setp.eq.s32 	%p23, %r36, 1;
	@%p23 bra 	$L__BB1_30;
	ld.global.v2.f32 	{%f174, %f173}, [%rd9];
	bra.uni 	$L__BB1_31;
$L__BB1_29:
	ld.global.v2.f32 	{%f123, %f124}, [%rd8];
	st.global.v2.f32 	[%rd9], {%f123, %f124};
	bra.uni 	$L__BB1_32;
$L__BB1_30:
	ld.global.v2.f32 	{%f174, %f173}, [%rd8];
	st.global.v2.f32 	[%rd9], {%f174, %f173};
$L__BB1_31:
	mul.wide.s32 	%rd40, %r154, 8;
	add.s64 	%rd41, %rd2, %rd40;
	ld.global.v2.f32 	{%f125, %f126}, [%rd41];
	add.f32 	%f127, %f125, %f174;
	add.f32 	%f128, %f126, %f173;
	st.global.v2.f32 	[%rd9], {%f127, %f128};
$L__BB1_32:
	add.s32 	%r155, %r155, -1;
	add.s32 	%r154, %r154, %r78;
	add.s32 	%r153, %r153, 1;
	add.s32 	%r152, %r152, 1;
	add.s32 	%r151, %r151, -1;
	setp.eq.s32 	%p24, %r155, -1;
	@%p24 bra 	$L__BB1_51;
	bra.uni 	$L__BB1_4;
$L__BB1_33:
	and.b32  	%r51, %r77, 3;
	setp.lt.u32 	%p8, %r77, 4;
	mov.b32 	%r172, 0;
	@%p8 bra 	$L__BB1_42;
	and.b32  	%r172, %r77, 2147483644;
	mad.lo.s32 	%r167, %r78, %r2, %r78;
	shl.b32 	%r54, %r78, 2;
	neg.s32 	%r166, %r172;
	mul.lo.s32 	%r165, %r5, %r1;
	mov.b32 	%r168, 0;
	mul.wide.s32 	%rd22, %r78, 8;
$L__BB1_35:
	setp.ne.s32 	%p9, %r168, 0;
	@%p9 bra 	$L__BB1_37;
	ld.global.v2.f32 	{%f179, %f180}, [%rd8];
	bra.uni 	$L__BB1_38;
$L__BB1_37:
	mul.wide.s32 	%rd18, %r165, 8;
	add.s64 	%rd19, %rd2, %rd18;
	ld.global.v2.f32 	{%f69, %f70}, [%rd19];
	ld.global.v2.f32 	{%f71, %f72}, [%rd7];
	add.f32 	%f179, %f69, %f71;
	add.f32 	%f180, %f70, %f72;
$L__BB1_38:
	setp.eq.s32 	%p10, %r168, 0;
	st.global.v2.f32 	[%rd7], {%f179, %f180};
	mov.b32 	%r86, 1;
	st.global.u32 	[%rd5], %r86;
	@%p10 bra 	$L__BB1_40;
	ld.global.v2.f32 	{%f182, %f181}, [%rd7];
	bra.uni 	$L__BB1_41;
$L__BB1_40:
	ld.global.v2.f32 	{%f182, %f181}, [%rd8];
	st.global.v2.f32 	[%rd7], {%f182, %f181};
$L__BB1_41:
	mul.wide.s32 	%rd20, %r167, 8;
	add.s64 	%rd21, %rd2, %rd20;
	ld.global.v2.f32 	{%f73, %f74}, [%rd21];
	add.f32 	%f75, %f73, %f182;
	add.f32 	%f76, %f74, %f181;
	st.global.v2.f32 	[%rd7], {%f75, %f76};
	mov.b32 	%r87, 1;
	st.global.u32 	[%rd5], %r87;
	add.s64 	%rd23, %rd21, %rd22;
	ld.global.v2.f32 	{%f77, %f78}, [%rd23];
	ld.global.v2.f32 	{%f79, %f80}, [%rd7];
	add.f32 	%f81, %f77, %f79;
	add.f32 	%f82, %f78, %f80;
	st.global.v2.f32 	[%rd7], {%f81, %f82};
	st.global.u32 	[%rd5], %r87;
	add.s64 	%rd24, %rd23, %rd22;
	ld.global.v2.f32 	{%f83, %f84}, [%rd24];
	ld.global.v2.f32 	{%f85, %f86}, [%rd7];
	add.f32 	%f87, %f83, %f85;
	add.f32 	%f88, %f84, %f86;
	st.global.v2.f32 	[%rd7], {%f87, %f88};
	st.global.u32 	[%rd5], %r87;
	add.s32 	%r168, %r168, 4;
	add.s32 	%r167, %r167, %r54;
	add.s32 	%r166, %r166, 4;
	add.s32 	%r165, %r165, %r54;
	setp.ne.s32 	%p11, %r166, 0;
	@%p11 bra 	$L__BB1_35;
$L__BB1_42:
	setp.eq.s32 	%p12, %r51, 0;
	@%p12 bra 	$L__BB1_51;
	add.s32 	%r88, %r172, %r2;
	mul.lo.s32 	%r171, %r78, %r88;
	neg.s32 	%r170, %r51;
$L__BB1_44:
	.pragma "nounroll";
	setp.eq.s32 	%p13, %r172, 0;
	@%p13 bra 	$L__BB1_47;
	setp.eq.s32 	%p14, %r172, 1;
	@%p14 bra 	$L__BB1_48;
	ld.global.v2.f32 	{%f184, %f183}, [%rd7];
	bra.uni 	$L__BB1_49;
$L__BB1_47:
	ld.global.v2.f32 	{%f185, %f186}, [%rd8];
	bra.uni 	$L__BB1_50;
$L__BB1_48:
	ld.global.v2.f32 	{%f184, %f183}, [%rd8];
	st.global.v2.f32 	[%rd7], {%f184, %f183};
$L__BB1_49:
	mul.wide.s32 	%rd25, %r171, 8;
	add.s64 	%rd26, %rd2, %rd25;
	ld.global.v2.f32 	{%f89, %f90}, [%rd26];
	add.f32 	%f185, %f89, %f184;
	add.f32 	%f186, %f90, %f183;
$L__BB1_50:
	st.global.v2.f32 	[%rd7], {%f185, %f186};
	mov.b32 	%r89, 1;
	st.global.u32 	[%rd5], %r89;
	add.s32 	%r172, %r172, 1;
	add.s32 	%r171, %r171, %r78;
	add.s32 	%r170, %r170, 1;
	setp.ne.s32 	%p15, %r170, 0;
	@%p15 bra 	$L__BB1_44;
$L__BB1_51:
	ret;

}


// ===== COMPILED SASS (sm_100) =====

	.target	sm_100

	.elftype	@"ET_EXEC"


//--------------------- .note.nv.tkinfo           --------------------------
	.section	.note.nv.tkinfo,"",@"SHT_NOTE"
	.sectionflags	@"SHF_NOTE_NV_TKINFO"
	.tkinfo
        /*0018*/ 	.word	0x00000002
        /*0030*/ 	.string	""
        /*0030*/ 	.string	"ptxas"
        /*0030*/ 	.string	"Cuda compilation tools, release 13.0, V13.0.88"
        /*0030*/ 	.string	"Build cuda_13.0.r13.0/compiler.36424714_0"
        /*0030*/ 	.string	"-arch sm_100 -m 64 "



//--------------------- .note.nv.cuinfo           --------------------------
	.section	.note.nv.cuinfo,"",@"SHT_NOTE"
	.sectionflags	@"SHF_NOTE_NV_CUINFO"
        /*0018*/ 	.short	0x0002
        /*001a*/ 	.short	0x0064
        /*001c*/ 	.short	0x0082
	.zero		2


//--------------------- .nv.info                  --------------------------
	.section	.nv.info,"",@"SHT_CUDA_INFO"
	.align	4


	//----- nvinfo : EIATTR_REGCOUNT
	.align		4
        /*0000*/ 	.byte	0x04, 0x2f
        /*0002*/ 	.short	(.L_1 - .L_0)
	.align		4
.L_0:
        /*0004*/ 	.word	index@(_Z17inputStage_kerneliiiiiP6float2S0_S0_PiS1_S1_)
        /*0008*/ 	.word	0x00000016


	//----- nvinfo : EIATTR_FRAME_SIZE
	.align		4
.L_1:
        /*000c*/ 	.byte	0x04, 0x11
        /*000e*/ 	.short	(.L_3 - .L_2)
	.align		4
.L_2:
        /*0010*/ 	.word	index@(_Z17inputStage_kerneliiiiiP6float2S0_S0_PiS1_S1_)
        /*0014*/ 	.word	0x00000000


	//----- nvinfo : EIATTR_REGCOUNT
	.align		4
.L_3:
        /*0018*/ 	.byte	0x04, 0x2f
        /*001a*/ 	.short	(.L_5 - .L_4)
	.align		4
.L_4:
        /*001c*/ 	.word	index@(_Z18outputStage_kerneliiiiiP6float2S0_S0_PiS1_S1_)
        /*0020*/ 	.word	0x00000020


	//----- nvinfo : EIATTR_FRAME_SIZE
	.align		4
.L_5:
        /*0024*/ 	.byte	0x04, 0x11
        /*0026*/ 	.short	(.L_7 - .L_6)
	.align		4
.L_6:
        /*0028*/ 	.word	index@(_Z18outputStage_kerneliiiiiP6float2S0_S0_PiS1_S1_)
        /*002c*/ 	.word	0x00000000


	//----- nvinfo : EIATTR_MIN_STACK_SIZE
	.align		4
.L_7:
        /*0030*/ 	.byte	0x04, 0x12
        /*0032*/ 	.short	(.L_9 - .L_8)
	.align		4
.L_8:
        /*0034*/ 	.word	index@(_Z18outputStage_kerneliiiiiP6float2S0_S0_PiS1_S1_)
        /*0038*/ 	.word	0x00000000


	//----- nvinfo : EIATTR_MIN_STACK_SIZE
	.align		4
.L_9:
        /*003c*/ 	.byte	0x04, 0x12
        /*003e*/ 	.short	(.L_11 - .L_10)
	.align		4
.L_10:
        /*0040*/ 	.word	index@(_Z17inputStage_kerneliiiiiP6float2S0_S0_PiS1_S1_)
        /*0044*/ 	.word	0x00000000
.L_11:


//--------------------- .nv.compat                --------------------------
	.section	.nv.compat,"",@"SHT_CUDA_COMPAT_INFO"
	.align	4
        /*0000*/ 	.byte	0x02, 0x09, 0x00, 0x00, 0x02, 0x02, 0x01, 0x00, 0x02, 0x05, 0x05, 0x00, 0x03, 0x07, 0x01, 0x01
        /*0010*/ 	.byte	0x02, 0x03, 0x00, 0x00, 0x02, 0x06, 0x01, 0x00, 0x04, 0x0b, 0x08, 0x00, 0x09, 0x00, 0x00, 0x00
        /*0020*/ 	.byte	0x00, 0x00, 0x00, 0x00


//--------------------- .nv.info._Z18outputStage_kerneliiiiiP6float2S0_S0_PiS1_S1_ --------------------------
	.section	.nv.info._Z18outputStage_kerneliiiiiP6float2S0_S0_PiS1_S1_,"",@"SHT_CUDA_INFO"
	.sectionflags	@""
	.align	4


	//----- nvinfo : EIATTR_CUDA_API_VERSION
	.align		4
        /*0000*/ 	.byte	0x04, 0x37
        /*0002*/ 	.short	(.L_13 - .L_12)
.L_12:
        /*0004*/ 	.word	0x00000082


	//----- nvinfo : EIATTR_KPARAM_INFO
	.align		4
.L_13:
        /*0008*/ 	.byte	0x04, 0x17
        /*000a*/ 	.short	(.L_15 - .L_14)
.L_14:
        /*000c*/ 	.word	0x00000000
        /*0010*/ 	.short	0x000a
        /*0012*/ 	.short	0x0040
        /*0014*/ 	.byte	0x00, 0xf5, 0x21, 0x00


	//----- nvinfo : EIATTR_KPARAM_INFO
	.align		4
.L_15:
        /*0018*/ 	.byte	0x04, 0x17
        /*001a*/ 	.short	(.L_17 - .L_16)
.L_16:
        /*001c*/ 	.word	0x00000000
        /*0020*/ 	.short	0x0009
        /*0022*/ 	.short	0x0038
        /*0024*/ 	.byte	0x00, 0xf5, 0x21, 0x00


	//----- nvinfo : EIATTR_KPARAM_INFO
	.align		4
.L_17:
        /*0028*/ 	.byte	0x04, 0x17
        /*002a*/ 	.short	(.L_19 - .L_18)
.L_18:
        /*002c*/ 	.word	0x00000000
        /*0030*/ 	.short	0x0008
        /*0032*/ 	.short	0x0030
        /*0034*/ 	.byte	0x00, 0xf5, 0x21, 0x00


	//----- nvinfo : EIATTR_KPARAM_INFO
	.align		4
.L_19:
        /*0038*/ 	.byte	0x04, 0x17
        /*003a*/ 	.short	(.L_21 - .L_20)
.L_20:
        /*003c*/ 	.word	0x00000000
        /*0040*/ 	.short	0x0007
        /*0042*/ 	.short	0x0028
        /*0044*/ 	.byte	0x00, 0xf5, 0x21, 0x00


	//----- nvinfo : EIATTR_KPARAM_INFO
	.align		4
.L_21:
        /*0048*/ 	.byte	0x04, 0x17
        /*004a*/ 	.short	(.L_23 - .L_22)
.L_22:
        /*004c*/ 	.word	0x00000000
        /*0050*/ 	.short	0x0006
        /*0052*/ 	.short	0x0020
        /*0054*/ 	.byte	0x00, 0xf5, 0x21, 0x00


	//----- nvinfo : EIATTR_KPARAM_INFO
	.align		4
.L_23:
        /*0058*/ 	.byte	0x04, 0x17
        /*005a*/ 	.short	(.L_25 - .L_24)
.L_24:
        /*005c*/ 	.word	0x00000000
        /*0060*/ 	.short	0x0005
        /*0062*/ 	.short	0x0018
        /*0064*/ 	.byte	0x00, 0xf5, 0x21, 0x00


	//----- nvinfo : EIATTR_KPARAM_INFO
	.align		4
.L_25:
        /*0068*/ 	.byte	0x04, 0x17
        /*006a*/ 	.short	(.L_27 - .L_26)
.L_26:
        /*006c*/ 	.word	0x00000000
        /*0070*/ 	.short	0x0004
        /*0072*/ 	.short	0x0010
        /*0074*/ 	.byte	0x00, 0xf0, 0x11, 0x00


	//----- nvinfo : EIATTR_KPARAM_INFO
	.align		4
.L_27:
        /*0078*/ 	.byte	0x04, 0x17
        /*007a*/ 	.short	(.L_29 - .L_28)
.L_28:
        /*007c*/ 	.word	0x00000000
        /*0080*/ 	.short	0x0003
        /*0082*/ 	.short	0x000c
        /*0084*/ 	.byte	0x00, 0xf0, 0x11, 0x00


	//----- nvinfo : EIATTR_KPARAM_INFO
	.align		4
.L_29:
        /*0088*/ 	.byte	0x04, 0x17
        /*008a*/ 	.short	(.L_31 - .L_30)
.L_30:
        /*008c*/ 	.word	0x00000000
        /*0090*/ 	.short	0x0002
        /*0092*/ 	.short	0x0008
        /*0094*/ 	.byte	0x00, 0xf0, 0x11, 0x00


	//----- nvinfo : EIATTR_KPARAM_INFO
	.align		4
.L_31:
        /*0098*/ 	.byte	0x04, 0x17
        /*009a*/ 	.short	(.L_33 - .L_32)
.L_32:
        /*009c*/ 	.word	0x00000000
        /*00a0*/ 	.short	0x0001
        /*00a2*/ 	.short	0x0004
        /*00a4*/ 	.byte	0x00, 0xf0, 0x11, 0x00


	//----- nvinfo : EIATTR_KPARAM_INFO
	.align		4
.L_33:
        /*00a8*/ 	.byte	0x04, 0x17
        /*00aa*/ 	.short	(.L_35 - .L_34)
.L_34:
        /*00ac*/ 	.word	0x00000000
        /*00b0*/ 	.short	0x0000
        /*00b2*/ 	.short	0x0000
        /*00b4*/ 	.byte	0x00, 0xf0, 0x11, 0x00


	//----- nvinfo : EIATTR_SPARSE_MMA_MASK
	.align		4
.L_35:
        /*00b8*/ 	.byte	0x03, 0x50
        /*00ba*/ 	.short	0x0000


	//----- nvinfo : EIATTR_MAXREG_COUNT
	.align		4
        /*00bc*/ 	.byte	0x03, 0x1b
        /*00be*/ 	.short	0x00ff


	//----- nvinfo : EIATTR_MERCURY_ISA_VERSION
	.align		4
        /*00c0*/ 	.byte	0x03, 0x5f
        /*00c2*/ 	.short	0x0101


	//----- nvinfo : EIATTR_VRC_CTA_INIT_COUNT
	.align		4
        /*00c4*/ 	.byte	0x02, 0x4a
	.zero		1
	.zero		1


	//----- nvinfo : EIATTR_EXIT_INSTR_OFFSETS
	.align		4
        /*00c8*/ 	.byte	0x04, 0x1c
        /*00ca*/ 	.short	(.L_37 - .L_36)


	//   ....[0]....
.L_36:
        /*00cc*/ 	.word	0x00000100


	//   ....[1]....
        /*00d0*/ 	.word	0x00001480


	//   ....[2]....
        /*00d4*/ 	.word	0x00002780


	//   ....[3]....
        /*00d8*/ 	.word	0x000039e0


	//   ....[4]....
        /*00dc*/ 	.word	0x00003b80


	//----- nvinfo : EIATTR_CRS_STACK_SIZE
	.align		4
.L_37:
        /*00e0*/ 	.byte	0x04, 0x1e
        /*00e2*/ 	.short	(.L_39 - .L_38)
.L_38:
        /*00e4*/ 	.word	0x00000000


	//----- nvinfo : EIATTR_CBANK_PARAM_SIZE
	.align		4
.L_39:
        /*00e8*/ 	.byte	0x03, 0x19
        /*00ea*/ 	.short	0x0048


	//----- nvinfo : EIATTR_PARAM_CBANK
	.align		4
        /*00ec*/ 	.byte	0x04, 0x0a
        /*00ee*/ 	.short	(.L_41 - .L_40)
	.align		4
.L_40:
        /*00f0*/ 	.word	index@(.nv.constant0._Z18outputStage_kerneliiiiiP6float2S0_S0_PiS1_S1_)
        /*00f4*/ 	.short	0x0380
        /*00f6*/ 	.short	0x0048


	//----- nvinfo : EIATTR_SW_WAR
	.align		4
.L_41:
        /*00f8*/ 	.byte	0x04, 0x36
        /*00fa*/ 	.short	(.L_43 - .L_42)
.L_42:
        /*00fc*/ 	.word	0x00000008
.L_43:


//--------------------- .nv.info._Z17inputStage_kerneliiiiiP6float2S0_S0_PiS1_S1_ --------------------------
	.section	.nv.info._Z17inputStage_kerneliiiiiP6float2S0_S0_PiS1_S1_,"",@"SHT_CUDA_INFO"
	.sectionflags	@""
	.align	4


	//----- nvinfo : EIATTR_CUDA_API_VERSION
	.align		4
        /*0000*/ 	.byte	0x04, 0x37
        /*0002*/ 	.short	(.L_45 - .L_44)
.L_44:
        /*0004*/ 	.word	0x00000082


	//----- nvinfo : EIATTR_KPARAM_INFO
	.align		4
.L_45:
        /*0008*/ 	.byte	0x04, 0x17
        /*000a*/ 	.short	(.L_47 - .L_46)
.L_46:
        /*000c*/ 	.word	0x00000000
        /*0010*/ 	.short	0x000a
        /*0012*/ 	.short	0x0040
        /*0014*/ 	.byte	0x00, 0xf5, 0x21, 0x00


	//----- nvinfo : EIATTR_KPARAM_INFO
	.align		4
.L_47:
        /*0018*/ 	.byte	0x04, 0x17
        /*001a*/ 	.short	(.L_49 - .L_48)
.L_48:
        /*001c*/ 	.word	0x00000000
        /*0020*/ 	.short	0x0009
        /*0022*/ 	.short	0x0038
        /*0024*/ 	.byte	0x00, 0xf5, 0x21, 0x00


	//----- nvinfo : EIATTR_KPARAM_INFO
	.align		4
.L_49:
        /*0028*/ 	.byte	0x04, 0x17
        /*002a*/ 	.short	(.L_51 - .L_50)
.L_50:
        /*002c*/ 	.word	0x00000000
        /*0030*/ 	.short	0x0008
        /*0032*/ 	.short	0x0030
        /*0034*/ 	.byte	0x00, 0xf5, 0x21, 0x00


	//----- nvinfo : EIATTR_KPARAM_INFO
	.align		4
.L_51:
        /*0038*/ 	.byte	0x04, 0x17
        /*003a*/ 	.short	(.L_53 - .L_52)
.L_52:
        /*003c*/ 	.word	0x00000000
        /*0040*/ 	.short	0x0007
        /*0042*/ 	.short	0x0028
        /*0044*/ 	.byte	0x00, 0xf5, 0x21, 0x00


	//----- nvinfo : EIATTR_KPARAM_INFO
	.align		4
.L_53:
        /*0048*/ 	.byte	0x04, 0x17
        /*004a*/ 	.short	(.L_55 - .L_54)
.L_54:
        /*004c*/ 	.word	0x00000000
        /*0050*/ 	.short	0x0006
        /*0052*/ 	.short	0x0020
        /*0054*/ 	.byte	0x00, 0xf5, 0x21, 0x00


	//----- nvinfo : EIATTR_KPARAM_INFO
	.align		4
.L_55:
        /*0058*/ 	.byte	0x04, 0x17
        /*005a*/ 	.short	(.L_57 - .L_56)
.L_56:
        /*005c*/ 	.word	0x00000000
        /*0060*/ 	.short	0x0005
        /*0062*/ 	.short	0x0018
        /*0064*/ 	.byte	0x00, 0xf5, 0x21, 0x00


	//----- nvinfo : EIATTR_KPARAM_INFO
	.align		4
.L_57:
        /*0068*/ 	.byte	0x04, 0x17
        /*006a*/ 	.short	(.L_59 - .L_58)
.L_58:
        /*006c*/ 	.word	0x00000000
        /*0070*/ 	.short	0x0004
        /*0072*/ 	.short	0x0010
        /*0074*/ 	.byte	0x00, 0xf0, 0x11, 0x00


	//----- nvinfo : EIATTR_KPARAM_INFO
	.align		4
.L_59:
        /*0078*/ 	.byte	0x04, 0x17
        /*007a*/ 	.short	(.L_61 - .L_60)
.L_60:
        /*007c*/ 	.word	0x00000000
        /*0080*/ 	.short	0x0003
        /*0082*/ 	.short	0x000c
        /*0084*/ 	.byte	0x00, 0xf0, 0x11, 0x00


	//----- nvinfo : EIATTR_KPARAM_INFO
	.align		4
.L_61:
        /*0088*/ 	.byte	0x04, 0x17
        /*008a*/ 	.short	(.L_63 - .L_62)
.L_62:
        /*008c*/ 	.word	0x00000000
        /*0090*/ 	.short	0x0002
        /*0092*/ 	.short	0x0008
        /*0094*/ 	.byte	0x00, 0xf0, 0x11, 0x00


	//----- nvinfo : EIATTR_KPARAM_INFO
	.align		4
.L_63:
        /*0098*/ 	.byte	0x04, 0x17
        /*009a*/ 	.short	(.L_65 - .L_64)
.L_64:
        /*009c*/ 	.word	0x00000000
        /*00a0*/ 	.short	0x0001
        /*00a2*/ 	.short	0x0004
        /*00a4*/ 	.byte	0x00, 0xf0, 0x11, 0x00


	//----- nvinfo : EIATTR_KPARAM_INFO
	.align		4
.L_65:
        /*00a8*/ 	.byte	0x04, 0x17
        /*00aa*/ 	.short	(.L_67 - .L_66)
.L_66:
        /*00ac*/ 	.word	0x00000000
        /*00b0*/ 	.short	0x0000
        /*00b2*/ 	.short	0x0000
        /*00b4*/ 	.byte	0x00, 0xf0, 0x11, 0x00


	//----- nvinfo : EIATTR_SPARSE_MMA_MASK
	.align		4
.L_67:
        /*00b8*/ 	.byte	0x03, 0x50
        /*00ba*/ 	.short	0x0000


	//----- nvinfo : EIATTR_MAXREG_COUNT
	.align		4
        /*00bc*/ 	.byte	0x03, 0x1b
        /*00be*/ 	.short	0x00ff


	//----- nvinfo : EIATTR_MERCURY_ISA_VERSION
	.align		4
        /*00c0*/ 	.byte	0x03, 0x5f
        /*00c2*/ 	.short	0x0101


	//----- nvinfo : EIATTR_VRC_CTA_INIT_COUNT
	.align		4
        /*00c4*/ 	.byte	0x02, 0x4a
	.zero		1
	.zero		1


	//----- nvinfo : EIATTR_EXIT_INSTR_OFFSETS
	.align		4
        /*00c8*/ 	.byte	0x04, 0x1c
        /*00ca*/ 	.short	(.L_69 - .L_68)


	//   ....[0]....
.L_68:
        /*00cc*/ 	.word	0x00000150


	//   ....[1]....
        /*00d0*/ 	.word	0x000006f0


	//   ....[2]....
        /*00d4*/ 	.word	0x00000730


	//----- nvinfo : EIATTR_CRS_STACK_SIZE
	.align		4
.L_69:
        /*00d8*/ 	.byte	0x04, 0x1e
        /*00da*/ 	.short	(.L_71 - .L_70)
.L_70:
        /*00dc*/ 	.word	0x00000000


	//----- nvinfo : EIATTR_CBANK_PARAM_SIZE
	.align		4
.L_71:
        /*00e0*/ 	.byte	0x03, 0x19
        /*00e2*/ 	.short	0x0048


	//----- nvinfo : EIATTR_PARAM_CBANK
	.align		4
        /*00e4*/ 	.byte	0x04, 0x0a
        /*00e6*/ 	.short	(.L_73 - .L_72)
	.align		4
.L_72:
        /*00e8*/ 	.word	index@(.nv.constant0._Z17inputStage_kerneliiiiiP6float2S0_S0_PiS1_S1_)
        /*00ec*/ 	.short	0x0380
        /*00ee*/ 	.short	0x0048


	//----- nvinfo : EIATTR_SW_WAR
	.align		4
.L_73:
        /*00f0*/ 	.byte	0x04, 0x36
        /*00f2*/ 	.short	(.L_75 - .L_74)
.L_74:
        /*00f4*/ 	.word	0x00000008
.L_75:


//--------------------- .nv.callgraph             --------------------------
	.section	.nv.callgraph,"",@"SHT_CUDA_CALLGRAPH"
	.align	4
	.sectionentsize	8
	.align		4
        /*0000*/ 	.word	0x00000000
	.align		4
        /*0004*/ 	.word	0xffffffff
	.align		4
        /*0008*/ 	.word	0x00000000
	.align		4
        /*000c*/ 	.word	0xfffffffe
	.align		4
        /*0010*/ 	.word	0x00000000
	.align		4
        /*0014*/ 	.word	0xfffffffd
	.align		4
        /*0018*/ 	.word	0x00000000
	.align		4
        /*001c*/ 	.word	0xfffffffc


//--------------------- .text._Z18outputStage_kerneliiiiiP6float2S0_S0_PiS1_S1_ --------------------------
	.section	.text._Z18outputStage_kerneliiiiiP6float2S0_S0_PiS1_S1_,"ax",@progbits
	.align	128
        .global         _Z18outputStage_kerneliiiiiP6float2S0_S0_PiS1_S1_
        .type           _Z18outputStage_kerneliiiiiP6float2S0_S0_PiS1_S1_,@function
        .size           _Z18outputStage_kerneliiiiiP6float2S0_S0_PiS1_S1_,(.L_x_31 - _Z18outputStage_kerneliiiiiP6float2S0_S0_PiS1_S1_)
        .other          _Z18outputStage_kerneliiiiiP6float2S0_S0_PiS1_S1_,@"STO_CUDA_ENTRY STV_DEFAULT"
_Z18outputStage_kerneliiiiiP6float2S0_S0_PiS1_S1_:
.text._Z18outputStage_kerneliiiiiP6float2S0_S0_PiS1_S1_:
[----:B------:R-:W-:Y:S01]  /*0000*/  LDC R1, c[0x0][0x37c] ;  /* 0x0000df00ff017b82 */ /* 0x000fe20000000800 */
[----:B------:R-:W0:Y:S07]  /*0010*/  S2R R21, SR_CTAID.X ;  /* 0x0000000000157919 */ /* 0x000e2e0000002500 */
[----:B------:R-:W1:Y:S01]  /*0020*/  LDC R6, c[0x0][0x38c] ;  /* 0x0000e300ff067b82 */ /* 0x000e620000000800 */
[----:B------:R-:W0:Y:S01]  /*0030*/  LDCU UR4, c[0x0][0x360] ;  /* 0x00006c00ff0477ac */ /* 0x000e220008000800 */
[----:B------:R-:W0:Y:S01]  /*0040*/  S2R R0, SR_TID.X ;  /* 0x0000000000007919 */ /* 0x000e220000002100 */
[----:B------:R-:W2:Y:S05]  /*0050*/  LDCU UR5, c[0x0][0x384] ;  /* 0x00007080ff0577ac */ /* 0x000eaa0008000800 */
[----:B------:R-:W3:Y:S01]  /*0060*/  LDC.64 R8, c[0x0][0x3b0] ;  /* 0x0000ec00ff087b82 */ /* 0x000ee20000000a00 */
[----:B------:R-:W3:Y:S07]  /*0070*/  LDCU.64 UR6, c[0x0][0x358] ;  /* 0x00006b00ff0677ac */ /* 0x000eee0008000a00 */
[----:B------:R-:W4:Y:S08]  /*0080*/  LDC.64 R2, c[0x0][0x3b8] ;  /* 0x0000ee00ff027b82 */ /* 0x000f300000000a00 */
[----:B------:R-:W5:Y:S01]  /*0090*/  LDC.64 R4, c[0x0][0x3c0] ;  /* 0x0000f000ff047b82 */ /* 0x000f620000000a00 */
[----:B-1----:R-:W-:Y:S01]  /*00a0*/  ISETP.GE.AND P0, PT, R6, 0x1, PT ;  /* 0x000000010600780c */ /* 0x002fe20003f06270 */
[----:B---3--:R1:W-:Y:S01]  /*00b0*/  STG.E desc[UR6][R8.64], RZ ;  /* 0x000000ff08007986 */ /* 0x0083e2000c101906 */
[----:B0-----:R-:W-:-:S05]  /*00c0*/  IMAD R21, R21, UR4, R0 ;  /* 0x0000000415157c24 */ /* 0x001fca000f8e0200 */
[----:B--2---:R-:W-:Y:S01]  /*00d0*/  ISETP.GE.OR P0, PT, R21, UR5, !P0 ;  /* 0x0000000515007c0c */ /* 0x004fe2000c706670 */
[----:B----4-:R1:W-:Y:S04]  /*00e0*/  STG.E desc[UR6][R2.64], RZ ;  /* 0x000000ff02007986 */ /* 0x0103e8000c101906 */
[----:B-----5:R1:W-:Y:S08]  /*00f0*/  STG.E desc[UR6][R4.64], RZ ;  /* 0x000000ff04007986 */ /* 0x0203f0000c101906 */
[----:B------:R-:W-:Y:S05]  /*0100*/  @P0 EXIT ;  /* 0x000000000000094d */ /* 0x000fea0003800000 */
[----:B------:R-:W0:Y:S01]  /*0110*/  LDCU UR4, c[0x0][0x388] ;  /* 0x00007100ff0477ac */ /* 0x000e220008000800 */
[----:B------:R-:W2:Y:S01]  /*0120*/  LDC.64 R22, c[0x0][0x3a8] ;  /* 0x0000ea00ff167b82 */ /* 0x000ea20000000a00 */
[C---:B-1----:R-:W-:Y:S01]  /*0130*/  IMAD R4, R21.reuse, R6, RZ ;  /* 0x0000000615047224 */ /* 0x042fe200078e02ff */
[----:B------:R-:W1:Y:S01]  /*0140*/  LDCU UR8, c[0x0][0x390] ;  /* 0x00007200ff0877ac */ /* 0x000e620008000800 */
[----:B------:R-:W3:Y:S01]  /*0150*/  LDCU.64 UR10, c[0x0][0x398] ;  /* 0x00007300ff0a77ac */ /* 0x000ee20008000a00 */
[----:B0-----:R-:W-:Y:S01]  /*0160*/  UISETP.GT.AND UP0, UPT, UR5, UR4, UPT ;  /* 0x000000040500728c */ /* 0x001fe2000bf04270 */
[----:B-1----:R-:W-:Y:S01]  /*0170*/  MOV R3, UR8 ;  /* 0x0000000800037c02 */ /* 0x002fe20008000f00 */
[----:B--2---:R-:W-:Y:S01]  /*0180*/  IMAD.WIDE R26, R21, 0x8, R22 ;  /* 0x00000008151a7825 */ /* 0x004fe200078e0216 */
[----:B---3--:R-:W-:-:S03]  /*0190*/  MOV R11, UR11 ;  /* 0x0000000b000b7c02 */ /* 0x008fc60008000f00 */
[----:B------:R-:W-:Y:S02]  /*01a0*/  IMAD.U32 R10, RZ, RZ, UR10 ;  /* 0x0000000aff0a7e24 */ /* 0x000fe4000f8e00ff */
[-C--:B------:R-:W-:Y:S02]  /*01b0*/  IMAD R25, R4, R3.reuse, RZ ;  /* 0x0000000304197224 */ /* 0x080fe400078e02ff */
[----:B------:R-:W-:Y:S02]  /*01c0*/  IMAD R0, R3, UR4, RZ ;  /* 0x0000000403007c24 */ /* 0x000fe4000f8e02ff */
[----:B------:R-:W-:Y:S02]  /*01d0*/  IMAD R2, R6, R3, RZ ;  /* 0x0000000306027224 */ /* 0x000fe400078e02ff */
[----:B------:R-:W-:Y:S01]  /*01e0*/  IMAD.WIDE R24, R25, 0x8, R10 ;  /* 0x0000000819187825 */ /* 0x000fe200078e020a */
[----:B------:R-:W-:Y:S06]  /*01f0*/  BRA.U !UP0, `(.L_x_0) ;  /* 0x0000002508707547 */ /* 0x000fec000b800000 */
[----:B------:R-:W-:Y:S01]  /*0200*/  ISETP.GE.U32.AND P1, PT, R6, 0x5, PT ;  /* 0x000000050600780c */ /* 0x000fe20003f26070 */
[C---:B------:R-:W-:Y:S01]  /*0210*/  IMAD.WIDE.U32 R22, R21.reuse, 0x8, R22 ;  /* 0x0000000815167825 */ /* 0x040fe200078e0016 */
[----:B------:R-:W-:-:S04]  /*0220*/  ISETP.GE.AND P0, PT, R21, UR4, PT ;  /* 0x0000000415007c0c */ /* 0x000fc8000bf06270 */
[----:B------:R-:W-:-:S07]  /*0230*/  ISETP.GT.AND P0, PT, R21, -0x1, !P0 ;  /* 0xffffffff1500780c */ /* 0x000fce0004704270 */
[----:B------:R-:W-:Y:S06]  /*0240*/  @!P1 BRA `(.L_x_1) ;  /* 0x0000001000a09947 */ /* 0x000fec0003800000 */
[C---:B------:R-:W-:Y:S01]  /*0250*/  VIADD R3, R6.reuse, 0xffffffff ;  /* 0xffffffff06037836 */ /* 0x040fe20000000000 */
[----:B------:R-:W-:Y:S01]  /*0260*/  IADD3 R4, PT, PT, -R6, RZ, RZ ;  /* 0x000000ff06047210 */ /* 0x000fe20007ffe1ff */
[----:B------:R-:W-:Y:S01]  /*0270*/  IMAD R5, R21, R2, RZ ;  /* 0x0000000215057224 */ /* 0x000fe200078e02ff */
[----:B------:R-:W-:Y:S01]  /*0280*/  MOV R7, 0xffffffff ;  /* 0xffffffff00077802 */ /* 0x000fe20000000f00 */
[----:B------:R-:W-:Y:S01]  /*0290*/  IMAD.MOV.U32 R6, RZ, RZ, 0x1 ;  /* 0x00000001ff067424 */ /* 0x000fe200078e00ff */
[----:B------:R-:W0:Y:S01]  /*02a0*/  LDCU UR5, c[0x0][0x390] ;  /* 0x00007200ff0577ac */ /* 0x000e220008000800 */
[----:B------:R-:W1:Y:S05]  /*02b0*/  LDCU UR4, c[0x0][0x388] ;  /* 0x00007100ff0477ac */ /* 0x000e6a0008000800 */
.L_x_8:
[----:B------:R-:W-:Y:S01]  /*02c0*/  BSSY.RECONVERGENT B0, `(.L_x_2) ;  /* 0x0000118000007945 */ /* 0x000fe20003800200 */
[----:B--234-:R-:W-:-:S03]  /*02d0*/  VIADD R17, R6, 0xffffffff ;  /* 0xffffffff06117836 */ /* 0x01cfc60000000000 */
[----:B------:R-:W-:Y:S05]  /*02e0*/  @P0 BRA `(.L_x_3) ;  /* 0x0000001000180947 */ /* 0x000fea0003800000 */
[----:B------:R-:W2:Y:S01]  /*02f0*/  LDC R12, c[0x0][0x38c] ;  /* 0x0000e300ff0c7b82 */ /* 0x000ea20000000800 */
[----:B------:R-:W-:Y:S02]  /*0300*/  ISETP.NE.AND P3, PT, R7, -0x1, PT ;  /* 0xffffffff0700780c */ /* 0x000fe40003f65270 */
[----:B------:R-:W-:Y:S02]  /*0310*/  ISETP.NE.AND P2, PT, R4, -0x1, PT ;  /* 0xffffffff0400780c */ /* 0x000fe40003f45270 */
[----:B--2---:R-:W-:-:S04]  /*0320*/  IADD3 R16, PT, PT, R12, -0x2, RZ ;  /* 0xfffffffe0c107810 */ /* 0x004fc80007ffe0ff */
[----:B------:R-:W-:-:S04]  /*0330*/  ISETP.GT.AND P1, PT, R17, R16, PT ;  /* 0x000000101100720c */ /* 0x000fc80003f24270 */
[----:B------:R-:W-:Y:S01]  /*0340*/  ISETP.EQ.OR P1, PT, R7, -0x1, P1 ;  /* 0xffffffff0700780c */ /* 0x000fe20000f22670 */
[----:B------:R-:W-:-:S12]  /*0350*/  @P3 BRA `(.L_x_4) ;  /* 0x0000000400f03947 */ /* 0x000fd80003800000 */
[-C--:B------:R-:W-:Y:S01]  /*0360*/  IABS R11, R0.reuse ;  /* 0x00000000000b7213 */ /* 0x080fe20000000000 */
[----:B------:R-:W2:Y:S01]  /*0370*/  LDC R14, c[0x0][0x388] ;  /* 0x0000e200ff0e7b82 */ /* 0x000ea20000000800 */
[----:B------:R-:W-:Y:S02]  /*0380*/  IABS R15, R0 ;  /* 0x00000000000f7213 */ /* 0x000fe40000000000 */
[----:B------:R-:W3:Y:S01]  /*0390*/  I2F.RP R10, R11 ;  /* 0x0000000b000a7306 */ /* 0x000ee20000209400 */
[----:B------:R-:W-:-:S04]  /*03a0*/  I2FP.F32.S32 R18, R21 ;  /* 0x0000001500127245 */ /* 0x000fc80000201400 */
[----:B------:R-:W4:Y:S03]  /*03b0*/  LDC R20, c[0x0][0x38c] ;  /* 0x0000e300ff147b82 */ /* 0x000f260000000800 */
[----:B---3--:R-:W3:Y:S02]  /*03c0*/  MUFU.RCP R10, R10 ;  /* 0x0000000a000a7308 */ /* 0x008ee40000001000 */
[----:B---3--:R-:W-:Y:S01]  /*03d0*/  VIADD R8, R10, 0xffffffe ;  /* 0x0ffffffe0a087836 */ /* 0x008fe20000000000 */
[----:B------:R-:W-:-:S05]  /*03e0*/  IABS R10, R21 ;  /* 0x00000015000a7213 */ /* 0x000fca0000000000 */
[----:B------:R3:W5:Y:S02]  /*03f0*/  F2I.FTZ.U32.TRUNC.NTZ R9, R8 ;  /* 0x0000000800097305 */ /* 0x000764000021f000 */
[----:B---3--:R-:W-:Y:S01]  /*0400*/  IMAD.MOV.U32 R8, RZ, RZ, RZ ;  /* 0x000000ffff087224 */ /* 0x008fe200078e00ff */
[----:B-----5:R-:W-:-:S05]  /*0410*/  IADD3 R16, PT, PT, RZ, -R9, RZ ;  /* 0x80000009ff107210 */ /* 0x020fca0007ffe0ff */
[----:B------:R-:W-:Y:S01]  /*0420*/  IMAD R13, R16, R11, RZ ;  /* 0x0000000b100d7224 */ /* 0x000fe200078e02ff */
[----:B------:R-:W-:-:S03]  /*0430*/  I2FP.F32.S32 R16, R0 ;  /* 0x0000000000107245 */ /* 0x000fc60000201400 */
[----:B------:R-:W-:Y:S01]  /*0440*/  IMAD.HI.U32 R9, R9, R13, R8 ;  /* 0x0000000d09097227 */ /* 0x000fe200078e0008 */
[----:B------:R-:W-:-:S05]  /*0450*/  IADD3 R8, PT, PT, RZ, -R15, RZ ;  /* 0x8000000fff087210 */ /* 0x000fca0007ffe0ff */
[----:B------:R-:W-:-:S04]  /*0460*/  IMAD.HI.U32 R9, R9, R10, RZ ;  /* 0x0000000a09097227 */ /* 0x000fc800078e00ff */
[----:B------:R-:W-:Y:S01]  /*0470*/  IMAD R8, R9, R8, R10 ;  /* 0x0000000809087224 */ /* 0x000fe200078e020a */
[----:B--2---:R-:W-:-:S04]  /*0480*/  IABS R10, R14 ;  /* 0x0000000e000a7213 */ /* 0x004fc80000000000 */
[----:B------:R-:W-:Y:S01]  /*0490*/  ISETP.GT.U32.AND P5, PT, R11, R8, PT ;  /* 0x000000080b00720c */ /* 0x000fe20003fa4070 */
[----:B------:R-:W2:-:S12]  /*04a0*/  I2F.RP R13, R10 ;  /* 0x0000000a000d7306 */ /* 0x000e980000209400 */
[----:B------:R-:W-:Y:S01]  /*04b0*/  @!P5 IMAD.IADD R8, R8, 0x1, -R11 ;  /* 0x000000010808d824 */ /* 0x000fe200078e0a0b */
[----:B------:R-:W-:Y:S02]  /*04c0*/  @!P5 IADD3 R9, PT, PT, R9, 0x1, RZ ;  /* 0x000000010909d810 */ /* 0x000fe40007ffe0ff */
[----:B------:R-:W-:Y:S01]  /*04d0*/  ISETP.NE.AND P5, PT, R0, RZ, PT ;  /* 0x000000ff0000720c */ /* 0x000fe20003fa5270 */
[----:B--2---:R-:W2:Y:S01]  /*04e0*/  MUFU.RCP R13, R13 ;  /* 0x0000000d000d7308 */ /* 0x004ea20000001000 */
[----:B------:R-:W-:Y:S02]  /*04f0*/  ISETP.GE.U32.AND P3, PT, R8, R11, PT ;  /* 0x0000000b0800720c */ /* 0x000fe40003f66070 */
[----:B------:R-:W-:-:S04]  /*0500*/  LOP3.LUT R8, R21, R0, RZ, 0x3c, !PT ;  /* 0x0000000015087212 */ /* 0x000fc800078e3cff */
[----:B------:R-:W-:-:S07]  /*0510*/  ISETP.GE.AND P4, PT, R8, RZ, PT ;  /* 0x000000ff0800720c */ /* 0x000fce0003f86270 */
[----:B------:R-:W-:Y:S01]  /*0520*/  @P3 VIADD R9, R9, 0x1 ;  /* 0x0000000109093836 */ /* 0x000fe20000000000 */
[----:B--2---:R-:W-:-:S04]  /*0530*/  IADD3 R8, PT, PT, R13, 0xffffffe, RZ ;  /* 0x0ffffffe0d087810 */ /* 0x004fc80007ffe0ff */
[----:B------:R-:W-:Y:S02]  /*0540*/  MOV R17, R9 ;  /* 0x0000000900117202 */ /* 0x000fe40000000f00 */
[----:B------:R2:W3:Y:S03]  /*0550*/  F2I.FTZ.U32.TRUNC.NTZ R9, R8 ;  /* 0x0000000800097305 */ /* 0x0004e6000021f000 */
[----:B------:R-:W-:Y:S01]  /*0560*/  @!P4 IMAD.MOV R17, RZ, RZ, -R17 ;  /* 0x000000ffff11c224 */ /* 0x000fe200078e0a11 */
[----:B------:R-:W-:-:S04]  /*0570*/  @!P5 LOP3.LUT R17, RZ, R0, RZ, 0x33, !PT ;  /* 0x00000000ff11d212 */ /* 0x000fc800078e33ff */
[----:B------:R-:W-:Y:S01]  /*0580*/  I2FP.F32.S32 R17, R17 ;  /* 0x0000001100117245 */ /* 0x000fe20000201400 */
[----:B--2---:R-:W-:-:S04]  /*0590*/  HFMA2 R8, -RZ, RZ, 0, 0 ;  /* 0x00000000ff087431 */ /* 0x004fc800000001ff */
[----:B------:R-:W-:Y:S01]  /*05a0*/  FFMA R19, R17, -R16, R18 ;  /* 0x8000001011137223 */ /* 0x000fe20000000012 */
[----:B---3--:R-:W-:Y:S01]  /*05b0*/  IMAD.MOV R11, RZ, RZ, -R9 ;  /* 0x000000ffff0b7224 */ /* 0x008fe200078e0a09 */
[----:B------:R-:W2:Y:S04]  /*05c0*/  LDC R16, c[0x0][0x390] ;  /* 0x0000e400ff107b82 */ /* 0x000ea80000000800 */
[----:B------:R-:W3:Y:S01]  /*05d0*/  F2I.TRUNC.NTZ R19, R19 ;  /* 0x0000001300137305 */ /* 0x000ee2000020f100 */
[----:B------:R-:W-:-:S04]  /*05e0*/  IMAD R11, R11, R10, RZ ;  /* 0x0000000a0b0b7224 */ /* 0x000fc800078e02ff */
[----:B------:R-:W-:Y:S01]  /*05f0*/  IMAD.HI.U32 R9, R9, R11, R8 ;  /* 0x0000000b09097227 */ /* 0x000fe200078e0008 */
[----:B---3--:R-:W-:-:S05]  /*0600*/  IABS R13, R19 ;  /* 0x00000013000d7213 */ /* 0x008fca0000000000 */
[----:B------:R-:W-:-:S04]  /*0610*/  IMAD.MOV.U32 R11, RZ, RZ, R13 ;  /* 0x000000ffff0b7224 */ /* 0x000fc800078e000d */
[----:B------:R-:W-:Y:S01]  /*0620*/  IMAD.HI.U32 R8, R9, R11, RZ ;  /* 0x0000000b09087227 */ /* 0x000fe200078e00ff */
[----:B--2---:R-:W-:-:S04]  /*0630*/  IABS R9, R16 ;  /* 0x0000001000097213 */ /* 0x004fc80000000000 */
[----:B------:R-:W-:-:S05]  /*0640*/  IADD3 R13, PT, PT, -R8, RZ, RZ ;  /* 0x000000ff080d7210 */ /* 0x000fca0007ffe1ff */
[C---:B------:R-:W-:Y:S02]  /*0650*/  IMAD R11, R10.reuse, R13, R11 ;  /* 0x0000000d0a0b7224 */ /* 0x040fe400078e020b */
[----:B------:R-:W2:Y:S03]  /*0660*/  I2F.RP R13, R9 ;  /* 0x00000009000d7306 */ /* 0x000ea60000209400 */
[----:B------:R-:W-:-:S05]  /*0670*/  ISETP.GT.U32.AND P5, PT, R10, R11, PT ;  /* 0x0000000b0a00720c */ /* 0x000fca0003fa4070 */
[----:B--2---:R-:W2:Y:S08]  /*0680*/  MUFU.RCP R13, R13 ;  /* 0x0000000d000d7308 */ /* 0x004eb00000001000 */
[----:B------:R-:W-:Y:S01]  /*0690*/  @!P5 IMAD.IADD R11, R11, 0x1, -R10 ;  /* 0x000000010b0bd824 */ /* 0x000fe200078e0a0a */
[----:B------:R-:W-:Y:S02]  /*06a0*/  @!P5 IADD3 R8, PT, PT, R8, 0x1, RZ ;  /* 0x000000010808d810 */ /* 0x000fe40007ffe0ff */
[----:B------:R-:W-:-:S02]  /*06b0*/  ISETP.NE.AND P5, PT, R14, RZ, PT ;  /* 0x000000ff0e00720c */ /* 0x000fc40003fa5270 */
[----:B------:R-:W-:Y:S02]  /*06c0*/  ISETP.GE.U32.AND P3, PT, R11, R10, PT ;  /* 0x0000000a0b00720c */ /* 0x000fe40003f66070 */
[----:B------:R-:W-:-:S04]  /*06d0*/  LOP3.LUT R10, R19, R14, RZ, 0x3c, !PT ;  /* 0x0000000e130a7212 */ /* 0x000fc800078e3cff */
[----:B------:R-:W-:Y:S02]  /*06e0*/  ISETP.GE.AND P4, PT, R10, RZ, PT ;  /* 0x000000ff0a00720c */ /* 0x000fe40003f86270 */
[----:B--2---:R-:W-:-:S05]  /*06f0*/  IADD3 R10, PT, PT, R13, 0xffffffe, RZ ;  /* 0x0ffffffe0d0a7810 */ /* 0x004fca0007ffe0ff */
[----:B------:R-:W-:Y:S01]  /*0700*/  @P3 VIADD R8, R8, 0x1 ;  /* 0x0000000108083836 */ /* 0x000fe20000000000 */
[----:B------:R-:W2:Y:S01]  /*0710*/  LDC R13, c[0x0][0x380] ;  /* 0x0000e000ff0d7b82 */ /* 0x000ea20000000800 */
[----:B------:R3:W5:Y:S04]  /*0720*/  F2I.FTZ.U32.TRUNC.NTZ R11, R10 ;  /* 0x0000000a000b7305 */ /* 0x000768000021f000 */
[----:B------:R-:W-:Y:S01]  /*0730*/  @!P4 IMAD.MOV R8, RZ, RZ, -R8 ;  /* 0x000000ffff08c224 */ /* 0x000fe200078e0a08 */
[----:B------:R-:W-:-:S04]  /*0740*/  @!P5 LOP3.LUT R8, RZ, R14, RZ, 0x33, !PT ;  /* 0x0000000eff08d212 */ /* 0x000fc800078e33ff */
[----:B------:R-:W-:Y:S01]  /*0750*/  I2FP.F32.S32 R8, R8 ;  /* 0x0000000800087245 */ /* 0x000fe20000201400 */
[----:B---3--:R-:W-:-:S05]  /*0760*/  IMAD.MOV.U32 R10, RZ, RZ, RZ ;  /* 0x000000ffff0a7224 */ /* 0x008fca00078e00ff */
[----:B------:R-:W3:Y:S01]  /*0770*/  F2I.TRUNC.NTZ R8, R8 ;  /* 0x0000000800087305 */ /* 0x000ee2000020f100 */
[----:B-----5:R-:W-:-:S05]  /*0780*/  IADD3 R18, PT, PT, RZ, -R11, RZ ;  /* 0x8000000bff127210 */ /* 0x020fca0007ffe0ff */
[----:B------:R-:W-:-:S04]  /*0790*/  IMAD R15, R18, R9, RZ ;  /* 0x00000009120f7224 */ /* 0x000fc800078e02ff */
[----:B------:R-:W-:Y:S01]  /*07a0*/  IMAD.HI.U32 R11, R11, R15, R10 ;  /* 0x0000000f0b0b7227 */ /* 0x000fe200078e000a */
[----:B--2---:R-:W-:Y:S02]  /*07b0*/  IABS R10, R13 ;  /* 0x0000000d000a7213 */ /* 0x004fe40000000000 */
[----:B---3--:R-:W-:Y:S02]  /*07c0*/  IABS R18, R8 ;  /* 0x0000000800127213 */ /* 0x008fe40000000000 */
[----:B------:R-:W-:-:S03]  /*07d0*/  ISETP.GE.AND P4, PT, R8, RZ, PT ;  /* 0x000000ff0800720c */ /* 0x000fc60003f86270 */
[----:B------:R-:W-:-:S05]  /*07e0*/  IMAD.HI.U32 R11, R11, R18, RZ ;  /* 0x000000120b0b7227 */ /* 0x000fca00078e00ff */
[----:B------:R-:W-:-:S05]  /*07f0*/  IADD3 R11, PT, PT, -R11, RZ, RZ ;  /* 0x000000ff0b0b7210 */ /* 0x000fca0007ffe1ff */
[C---:B------:R-:W-:Y:S02]  /*0800*/  IMAD R18, R9.reuse, R11, R18 ;  /* 0x0000000b09127224 */ /* 0x040fe400078e0212 */
[----:B------:R-:W2:Y:S03]  /*0810*/  I2F.RP R11, R10 ;  /* 0x0000000a000b7306 */ /* 0x000ea60000209400 */
[----:B------:R-:W-:-:S05]  /*0820*/  ISETP.GT.U32.AND P3, PT, R9, R18, PT ;  /* 0x000000120900720c */ /* 0x000fca0003f64070 */
[----:B--2---:R-:W2:Y:S08]  /*0830*/  MUFU.RCP R11, R11 ;  /* 0x0000000b000b7308 */ /* 0x004eb00000001000 */
[----:B------:R-:W-:-:S05]  /*0840*/  @!P3 IMAD.IADD R18, R18, 0x1, -R9 ;  /* 0x000000011212b824 */ /* 0x000fca00078e0a09 */
[----:B------:R-:W-:Y:S01]  /*0850*/  ISETP.GT.U32.AND P3, PT, R9, R18, PT ;  /* 0x000000120900720c */ /* 0x000fe20003f64070 */
[----:B--2---:R-:W-:-:S12]  /*0860*/  VIADD R15, R11, 0xffffffe ;  /* 0x0ffffffe0b0f7836 */ /* 0x004fd80000000000 */
[----:B------:R-:W-:Y:S01]  /*0870*/  @!P3 IADD3 R18, PT, PT, R18, -R9, RZ ;  /* 0x800000091212b210 */ /* 0x000fe20007ffe0ff */
[----:B------:R-:W2:Y:S01]  /*0880*/  F2I.TRUNC.NTZ R11, R17 ;  /* 0x00000011000b7305 */ /* 0x000ea2000020f100 */
[----:B------:R-:W-:Y:S02]  /*0890*/  IADD3 R9, PT, PT, -R8, RZ, RZ ;  /* 0x000000ff08097210 */ /* 0x000fe40007ffe1ff */
[----:B------:R-:W-:Y:S01]  /*08a0*/  ISETP.NE.AND P3, PT, R16, RZ, PT ;  /* 0x000000ff1000720c */ /* 0x000fe20003f65270 */
[----:B------:R-:W-:Y:S02]  /*08b0*/  @!P4 IMAD.MOV R18, RZ, RZ, -R18 ;  /* 0x000000ffff12c224 */ /* 0x000fe400078e0a12 */
[----:B------:R-:W-:Y:S02]  /*08c0*/  IMAD R9, R14, R9, R19 ;  /* 0x000000090e097224 */ /* 0x000fe400078e0213 */
[----:B------:R-:W3:Y:S02]  /*08d0*/  F2I.FTZ.U32.TRUNC.NTZ R15, R15 ;  /* 0x0000000f000f7305 */ /* 0x000ee4000021f000 */
[----:B----4-:R-:W-:-:S05]  /*08e0*/  IMAD R20, R9, R20, R20 ;  /* 0x0000001409147224 */ /* 0x010fca00078e0214 */
[----:B------:R-:W-:Y:S01]  /*08f0*/  IADD3 R29, PT, PT, R20, -0x1, RZ ;  /* 0xffffffff141d7810 */ /* 0x000fe20007ffe0ff */
[-C--:B--2---:R-:W-:Y:S01]  /*0900*/  IMAD R19, R11, R16.reuse, R8 ;  /* 0x000000100b137224 */ /* 0x084fe200078e0208 */
[----:B------:R-:W-:-:S05]  /*0910*/  @!P3 LOP3.LUT R18, RZ, R16, RZ, 0x33, !PT ;  /* 0x00000010ff12b212 */ /* 0x000fca00078e33ff */
[----:B------:R-:W-:Y:S02]  /*0920*/  IMAD R29, R29, R16, R18 ;  /* 0x000000101d1d7224 */ /* 0x000fe400078e0212 */
[----:B---3--:R-:W-:Y:S02]  /*0930*/  IMAD.MOV R18, RZ, RZ, -R15 ;  /* 0x000000ffff127224 */ /* 0x008fe400078e0a0f */
[----:B------:R-:W-:Y:S01]  /*0940*/  IMAD R16, R19, R14, RZ ;  /* 0x0000000e13107224 */ /* 0x000fe200078e02ff */
[----:B------:R-:W-:Y:S01]  /*0950*/  MOV R14, RZ ;  /* 0x000000ff000e7202 */ /* 0x000fe20000000f00 */
[----:B------:R-:W-:-:S03]  /*0960*/  IMAD R19, R18, R10, RZ ;  /* 0x0000000a12137224 */ /* 0x000fc600078e02ff */
[----:B------:R-:W-:Y:S01]  /*0970*/  ISETP.GE.AND P4, PT, R16, RZ, PT ;  /* 0x000000ff1000720c */ /* 0x000fe20003f86270 */
[----:B------:R-:W-:Y:S01]  /*0980*/  IMAD.HI.U32 R14, R15, R19, R14 ;  /* 0x000000130f0e7227 */ /* 0x000fe200078e000e */
[----:B------:R-:W-:Y:S02]  /*0990*/  IABS R19, R16 ;  /* 0x0000001000137213 */ /* 0x000fe40000000000 */
[----:B------:R-:W2:Y:S03]  /*09a0*/  LDC.64 R16, c[0x0][0x3a0] ;  /* 0x0000e800ff107b82 */ /* 0x000ea60000000a00 */
[----:B------:R-:W-:-:S04]  /*09b0*/  IMAD.HI.U32 R14, R14, R19, RZ ;  /* 0x000000130e0e7227 */ /* 0x000fc800078e00ff */
[----:B------:R-:W-:-:S04]  /*09c0*/  IMAD.MOV R14, RZ, RZ, -R14 ;  /* 0x000000ffff0e7224 */ /* 0x000fc800078e0a0e */
[C---:B------:R-:W-:Y:S02]  /*09d0*/  IMAD R19, R10.reuse, R14, R19 ;  /* 0x0000000e0a137224 */ /* 0x040fe400078e0213 */
[----:B------:R-:W3:Y:S03]  /*09e0*/  LDC.64 R14, c[0x0][0x398] ;  /* 0x0000e600ff0e7b82 */ /* 0x000ee60000000a00 */
[----:B------:R-:W-:-:S13]  /*09f0*/  ISETP.GT.U32.AND P3, PT, R10, R19, PT ;  /* 0x000000130a00720c */ /* 0x000fda0003f64070 */
[----:B------:R-:W-:-:S04]  /*0a00*/  @!P3 IADD3 R19, PT, PT, R19, -R10, RZ ;  /* 0x8000000a1313b210 */ /* 0x000fc80007ffe0ff */
[----:B------:R-:W-:Y:S01]  /*0a10*/  ISETP.GT.U32.AND P3, PT, R10, R19, PT ;  /* 0x000000130a00720c */ /* 0x000fe20003f64070 */
[----:B---3--:R-:W-:-:S06]  /*0a20*/  IMAD.WIDE R14, R29, 0x8, R14 ;  /* 0x000000081d0e7825 */ /* 0x008fcc00078e020e */
[----:B------:R-:W3:Y:S06]  /*0a30*/  LDG.E.64 R14, desc[UR6][R14.64] ;  /* 0x000000060e0e7981 */ /* 0x000eec000c1e1b00 */
[----:B------:R-:W-:Y:S01]  /*0a40*/  @!P3 IMAD.IADD R19, R19, 0x1, -R10 ;  /* 0x000000011313b824 */ /* 0x000fe200078e0a0a */
[----:B------:R-:W-:-:S04]  /*0a50*/  ISETP.NE.AND P3, PT, R13, RZ, PT ;  /* 0x000000ff0d00720c */ /* 0x000fc80003f65270 */
[----:B------:R-:W-:-:S09]  /*0a60*/  @!P4 IADD3 R19, PT, PT, -R19, RZ, RZ ;  /* 0x000000ff1313c210 */ /* 0x000fd20007ffe1ff */
[----:B------:R-:W-:-:S05]  /*0a70*/  @!P3 LOP3.LUT R19, RZ, R13, RZ, 0x33, !PT ;  /* 0x0000000dff13b212 */ /* 0x000fca00078e33ff */
[----:B--2---:R-:W-:-:S06]  /*0a80*/  IMAD.WIDE R18, R19, 0x8, R16 ;  /* 0x0000000813127825 */ /* 0x004fcc00078e0210 */
[----:B------:R-:W2:Y:S01]  /*0a90*/  LDG.E R18, desc[UR6][R18.64+-0x8] ;  /* 0xfffff80612127981 */ /* 0x000ea2000c1e1900 */
[----:B------:R-:W4:Y:S01]  /*0aa0*/  LDC.64 R16, c[0x0][0x3c0] ;  /* 0x0000f000ff107b82 */ /* 0x000f220000000a00 */
[----:B------:R-:W-:-:S05]  /*0ab0*/  IMAD.MOV.U32 R20, RZ, RZ, 0x1 ;  /* 0x00000001ff147424 */ /* 0x000fca00078e00ff */
[----:B----4-:R4:W-:Y:S01]  /*0ac0*/  STG.E desc[UR6][R16.64], R20 ;  /* 0x0000001410007986 */ /* 0x0109e2000c101906 */
[----:B---3--:R-:W-:Y:S01]  /*0ad0*/  FMUL R10, RZ, R15 ;  /* 0x0000000fff0a7220 */ /* 0x008fe20000400000 */
[----:B--2---:R-:W-:-:S04]  /*0ae0*/  FADD R13, R18, R18 ;  /* 0x00000012120d7221 */ /* 0x004fc80000000000 */
[-C--:B------:R-:W-:Y:S01]  /*0af0*/  FMUL R29, R15, R13.reuse ;  /* 0x0000000d0f1d7220 */ /* 0x080fe20000400000 */
[----:B------:R-:W-:-:S03]  /*0b00*/  FFMA R13, R14, R13, -R10 ;  /* 0x0000000d0e0d7223 */ /* 0x000fc6000000080a */
[----:B----4-:R-:W-:-:S07]  /*0b10*/  FFMA R10, RZ, R14, R29 ;  /* 0x0000000eff0a7223 */ /* 0x010fce000000001d */
.L_x_4:
[----:B------:R-:W-:Y:S05]  /*0b20*/  @P1 BRA `(.L_x_5) ;  /* 0x0000000400081947 */ /* 0x000fea0003800000 */
[----:B------:R-:W2:Y:S01]  /*0b30*/  LDC R20, c[0x0][0x390] ;  /* 0x0000e400ff147b82 */ /* 0x000ea20000000800 */
[----:B------:R-:W-:Y:S01]  /*0b40*/  IMAD R12, R9, R12, R3 ;  /* 0x0000000c090c7224 */ /* 0x000fe200078e0203 */
[----:B--2---:R-:W-:Y:S02]  /*0b50*/  IABS R18, R20 ;  /* 0x0000001400127213 */ /* 0x004fe40000000000 */
[----:B------:R-:W-:Y:S02]  /*0b60*/  ISETP.NE.AND P3, PT, R20, RZ, PT ;  /* 0x000000ff1400720c */ /* 0x000fe40003f65270 */
[----:B------:R-:W2:Y:S08]  /*0b70*/  I2F.RP R19, R18 ;  /* 0x0000001200137306 */ /* 0x000eb00000209400 */
[----:B--2---:R-:W2:Y:S02]  /*0b80*/  MUFU.RCP R19, R19 ;  /* 0x0000001300137308 */ /* 0x004ea40000001000 */
[----:B--2---:R-:W-:-:S06]  /*0b90*/  IADD3 R16, PT, PT, R19, 0xffffffe, RZ ;  /* 0x0ffffffe13107810 */ /* 0x004fcc0007ffe0ff */
[----:B------:R2:W3:Y:S02]  /*0ba0*/  F2I.FTZ.U32.TRUNC.NTZ R17, R16 ;  /* 0x0000001000117305 */ /* 0x0004e4000021f000 */
[----:B--2---:R-:W-:Y:S02]  /*0bb0*/  HFMA2 R16, -RZ, RZ, 0, 0 ;  /* 0x00000000ff107431 */ /* 0x004fe400000001ff */
[----:B---3--:R-:W-:-:S04]  /*0bc0*/  IMAD.MOV R29, RZ, RZ, -R17 ;  /* 0x000000ffff1d7224 */ /* 0x008fc800078e0a11 */
[----:B------:R-:W-:-:S04]  /*0bd0*/  IMAD R29, R29, R18, RZ ;  /* 0x000000121d1d7224 */ /* 0x000fc800078e02ff */
[----:B------:R-:W-:Y:S01]  /*0be0*/  IMAD.HI.U32 R29, R17, R29, R16 ;  /* 0x0000001d111d7227 */ /* 0x000fe200078e0010 */
[----:B------:R-:W-:-:S05]  /*0bf0*/  IABS R17, R8 ;  /* 0x0000000800117213 */ /* 0x000fca0000000000 */
[----:B------:R-:W-:-:S04]  /*0c00*/  IMAD.HI.U32 R29, R29, R17, RZ ;  /* 0x000000111d1d7227 */ /* 0x000fc800078e00ff */
[----:B------:R-:W-:-:S04]  /*0c10*/  IMAD.MOV R29, RZ, RZ, -R29 ;  /* 0x000000ffff1d7224 */ /* 0x000fc800078e0a1d */
[C---:B------:R-:W-:Y:S02]  /*0c20*/  IMAD R19, R18.reuse, R29, R17 ;  /* 0x0000001d12137224 */ /* 0x040fe400078e0211 */
[----:B------:R-:W2:Y:S03]  /*0c30*/  LDC.64 R16, c[0x0][0x398] ;  /* 0x0000e600ff107b82 */ /* 0x000ea60000000a00 */
[----:B------:R-:W-:-:S13]  /*0c40*/  ISETP.GT.U32.AND P1, PT, R18, R19, PT ;  /* 0x000000131200720c */ /* 0x000fda0003f24070 */
[----:B------:R-:W-:-:S04]  /*0c50*/  @!P1 IADD3 R19, PT, PT, R19, -R18, RZ ;  /* 0x8000001213139210 */ /* 0x000fc80007ffe0ff */
[----:B------:R-:W-:-:S13]  /*0c60*/  ISETP.GT.U32.AND P1, PT, R18, R19, PT ;  /* 0x000000131200720c */ /* 0x000fda0003f24070 */
[----:B------:R-:W-:Y:S01]  /*0c70*/  @!P1 IMAD.IADD R19, R19, 0x1, -R18 ;  /* 0x0000000113139824 */ /* 0x000fe200078e0a12 */
[----:B------:R-:W-:Y:S01]  /*0c80*/  ISETP.GE.AND P1, PT, R8, RZ, PT ;  /* 0x000000ff0800720c */ /* 0x000fe20003f26270 */
[----:B------:R-:W3:-:S12]  /*0c90*/  LDC R18, c[0x0][0x380] ;  /* 0x0000e000ff127b82 */ /* 0x000ed80000000800 */
[----:B------:R-:W-:Y:S02]  /*0ca0*/  @!P1 IADD3 R19, PT, PT, -R19, RZ, RZ ;  /* 0x000000ff13139210 */ /* 0x000fe40007ffe1ff */
[----:B------:R-:W-:-:S05]  /*0cb0*/  @!P3 LOP3.LUT R19, RZ, R20, RZ, 0x33, !PT ;  /* 0x00000014ff13b212 */ /* 0x000fca00078e33ff */
[----:B------:R-:W-:-:S04]  /*0cc0*/  IMAD R29, R12, R20, R19 ;  /* 0x000000140c1d7224 */ /* 0x000fc800078e0213 */
[----:B--2---:R-:W-:-:S05]  /*0cd0*/  IMAD.WIDE R28, R29, 0x8, R16 ;  /* 0x000000081d1c7825 */ /* 0x004fca00078e0210 */
[----:B------:R-:W2:Y:S01]  /*0ce0*/  LDG.E.64 R16, desc[UR6][R28.64] ;  /* 0x000000061c107981 */ /* 0x000ea2000c1e1b00 */
[----:B---3--:R-:W-:-:S04]  /*0cf0*/  IABS R19, R18 ;  /* 0x0000001200137213 */ /* 0x008fc80000000000 */
[----:B------:R-:W3:Y:S08]  /*0d00*/  I2F.RP R12, R19 ;  /* 0x00000013000c7306 */ /* 0x000ef00000209400 */
[----:B---3--:R-:W3:Y:S01]  /*0d10*/  MUFU.RCP R12, R12 ;  /* 0x0000000c000c7308 */ /* 0x008ee20000001000 */
[----:B--2---:R-:W-:Y:S01]  /*0d20*/  FADD R16, R13, R16 ;  /* 0x000000100d107221 */ /* 0x004fe20000000000 */
[----:B---3--:R-:W-:-:S02]  /*0d30*/  VIADD R13, R12, 0xffffffe ;  /* 0x0ffffffe0c0d7836 */ /* 0x008fc40000000000 */
[----:B------:R-:W-:Y:S01]  /*0d40*/  FADD R17, R10, R17 ;  /* 0x000000110a117221 */ /* 0x000fe20000000000 */
[----:B------:R-:W-:-:S03]  /*0d50*/  IMAD.MOV.U32 R12, RZ, RZ, RZ ;  /* 0x000000ffff0c7224 */ /* 0x000fc600078e00ff */
[----:B------:R-:W2:Y:S02]  /*0d60*/  F2I.FTZ.U32.TRUNC.NTZ R13, R13 ;  /* 0x0000000d000d7305 */ /* 0x000ea4000021f000 */
[----:B--2---:R-:W-:-:S05]  /*0d70*/  IADD3 R10, PT, PT, RZ, -R13, RZ ;  /* 0x8000000dff0a7210 */ /* 0x004fca0007ffe0ff */
[----:B------:R-:W-:Y:S02]  /*0d80*/  IMAD R29, R10, R19, RZ ;  /* 0x000000130a1d7224 */ /* 0x000fe400078e02ff */
[----:B------:R-:W-:Y:S02]  /*0d90*/  IMAD R10, R11, R20, R8 ;  /* 0x000000140b0a7224 */ /* 0x000fe400078e0208 */
[----:B------:R-:W-:-:S04]  /*0da0*/  IMAD.HI.U32 R29, R13, R29, R12 ;  /* 0x0000001d0d1d7227 */ /* 0x000fc800078e000c */
[----:B-1----:R-:W-:-:S05]  /*0db0*/  IMAD R10, R10, UR4, RZ ;  /* 0x000000040a0a7c24 */ /* 0x002fca000f8e02ff */
[----:B------:R-:W-:Y:S02]  /*0dc0*/  IABS R12, R10 ;  /* 0x0000000a000c7213 */ /* 0x000fe40000000000 */
[----:B------:R-:W-:-:S03]  /*0dd0*/  ISETP.GE.AND P3, PT, R10, RZ, PT ;  /* 0x000000ff0a00720c */ /* 0x000fc60003f66270 */
[----:B------:R-:W-:-:S05]  /*0de0*/  IMAD.HI.U32 R29, R29, R12, RZ ;  /* 0x0000000c1d1d7227 */ /* 0x000fca00078e00ff */
[----:B------:R-:W-:-:S05]  /*0df0*/  IADD3 R29, PT, PT, -R29, RZ, RZ ;  /* 0x000000ff1d1d7210 */ /* 0x000fca0007ffe1ff */
[C---:B------:R-:W-:Y:S02]  /*0e00*/  IMAD R20, R19.reuse, R29, R12 ;  /* 0x0000001d13147224 */ /* 0x040fe400078e020c */
[----:B------:R-:W1:Y:S03]  /*0e10*/  LDC.64 R12, c[0x0][0x3a0] ;  /* 0x0000e800ff0c7b82 */ /* 0x000e660000000a00 */
[----:B------:R-:W-:-:S13]  /*0e20*/  ISETP.GT.U32.AND P1, PT, R19, R20, PT ;  /* 0x000000141300720c */ /* 0x000fda0003f24070 */
[----:B------:R-:W-:-:S05]  /*0e30*/  @!P1 IMAD.IADD R20, R20, 0x1, -R19 ;  /* 0x0000000114149824 */ /* 0x000fca00078e0a13 */
[----:B------:R-:W-:-:S13]  /*0e40*/  ISETP.GT.U32.AND P1, PT, R19, R20, PT ;  /* 0x000000141300720c */ /* 0x000fda0003f24070 */
[----:B------:R-:W-:Y:S02]  /*0e50*/  @!P1 IADD3 R20, PT, PT, R20, -R19, RZ ;  /* 0x8000001314149210 */ /* 0x000fe40007ffe0ff */
[----:B------:R-:W-:Y:S02]  /*0e60*/  ISETP.NE.AND P1, PT, R18, RZ, PT ;  /* 0x000000ff1200720c */ /* 0x000fe40003f25270 */
[----:B------:R-:W-:-:S05]  /*0e70*/  MOV R19, R20 ;  /* 0x0000001400137202 */ /* 0x000fca0000000f00 */
[----:B------:R-:W-:-:S06]  /*0e80*/  @!P3 IMAD.MOV R19, RZ, RZ, -R19 ;  /* 0x000000ffff13b224 */ /* 0x000fcc00078e0a13 */
[----:B------:R-:W-:-:S05]  /*0e90*/  @!P1 LOP3.LUT R19, RZ, R18, RZ, 0x33, !PT ;  /* 0x00000012ff139212 */ /* 0x000fca00078e33ff */
[----:B-1----:R-:W-:-:S06]  /*0ea0*/  IMAD.WIDE R18, R19, 0x8, R12 ;  /* 0x0000000813127825 */ /* 0x002fcc00078e020c */
[----:B------:R-:W2:Y:S01]  /*0eb0*/  LDG.E R18, desc[UR6][R18.64+-0x8] ;  /* 0xfffff80612127981 */ /* 0x000ea2000c1e1900 */
[----:B------:R-:W-:Y:S01]  /*0ec0*/  FMUL R29, RZ, R17 ;  /* 0x00000011ff1d7220 */ /* 0x000fe20000400000 */
[----:B--2---:R-:W-:-:S04]  /*0ed0*/  FADD R10, R18, R18 ;  /* 0x00000012120a7221 */ /* 0x004fc80000000000 */
[-C--:B------:R-:W-:Y:S01]  /*0ee0*/  FMUL R13, R17, R10.reuse ;  /* 0x0000000a110d7220 */ /* 0x080fe20000400000 */
[----:B------:R-:W-:-:S03]  /*0ef0*/  FFMA R29, R16, R10, -R29 ;  /* 0x0000000a101d7223 */ /* 0x000fc6000000081d */
[-C--:B------:R-:W-:Y:S01]  /*0f00*/  FFMA R10, RZ, R16.reuse, R13 ;  /* 0x00000010ff0a7223 */ /* 0x080fe2000000000d */
[----:B------:R-:W-:Y:S01]  /*0f10*/  FADD R13, -R14, R29 ;  /* 0x0000001d0e0d7221 */ /* 0x000fe20000000100 */
[----:B------:R-:W-:Y:S02]  /*0f20*/  MOV R14, R16 ;  /* 0x00000010000e7202 */ /* 0x000fe40000000f00 */
[----:B------:R-:W-:Y:S01]  /*0f30*/  FADD R10, -R15, R10 ;  /* 0x0000000a0f0a7221 */ /* 0x000fe20000000100 */
[----:B------:R-:W-:-:S07]  /*0f40*/  MOV R15, R17 ;  /* 0x00000011000f7202 */ /* 0x000fce0000000f00 */
.L_x_5:
[----:B------:R-:W-:Y:S05]  /*0f50*/  @P2 BRA `(.L_x_6) ;  /* 0x0000000400382947 */ /* 0x000fea0003800000 */
[----:B------:R-:W2:Y:S01]  /*0f60*/  LDC R12, c[0x0][0x390] ;  /* 0x0000e400ff0c7b82 */ /* 0x000ea20000000800 */
[----:B------:R-:W-:Y:S02]  /*0f70*/  IABS R28, R8 ;  /* 0x00000008001c7213 */ /* 0x000fe40000000000 */
[----:B--2---:R-:W-:Y:S02]  /*0f80*/  IABS R19, R12 ;  /* 0x0000000c00137213 */ /* 0x004fe40000000000 */
[----:B------:R-:W-:Y:S02]  /*0f90*/  ISETP.NE.AND P2, PT, R12, RZ, PT ;  /* 0x000000ff0c00720c */ /* 0x000fe40003f45270 */
[----:B------:R-:W2:Y:S08]  /*0fa0*/  I2F.RP R18, R19 ;  /* 0x0000001300127306 */ /* 0x000eb00000209400 */
[----:B--2---:R-:W2:Y:S02]  /*0fb0*/  MUFU.RCP R18, R18 ;  /* 0x0000001200127308 */ /* 0x004ea40000001000 */
[----:B--2---:R-:W-:-:S06]  /*0fc0*/  VIADD R16, R18, 0xffffffe ;  /* 0x0ffffffe12107836 */ /* 0x004fcc0000000000 */
[----:B------:R2:W3:Y:S02]  /*0fd0*/  F2I.FTZ.U32.TRUNC.NTZ R17, R16 ;  /* 0x0000001000117305 */ /* 0x0004e4000021f000 */
[----:B--2---:R-:W-:Y:S01]  /*0fe0*/  HFMA2 R16, -RZ, RZ, 0, 0 ;  /* 0x00000000ff107431 */ /* 0x004fe200000001ff */
[----:B---3--:R-:W-:-:S05]  /*0ff0*/  IADD3 R20, PT, PT, RZ, -R17, RZ ;  /* 0x80000011ff147210 */ /* 0x008fca0007ffe0ff */
[----:B------:R-:W-:Y:S02]  /*1000*/  IMAD R29, R20, R19, RZ ;  /* 0x00000013141d7224 */ /* 0x000fe400078e02ff */
[----:B------:R-:W2:Y:S02]  /*1010*/  LDC R20, c[0x0][0x380] ;  /* 0x0000e000ff147b82 */ /* 0x000ea40000000800 */
[----:B------:R-:W-:-:S06]  /*1020*/  IMAD.HI.U32 R29, R17, R29, R16 ;  /* 0x0000001d111d7227 */ /* 0x000fcc00078e0010 */
[----:B------:R-:W-:-:S04]  /*1030*/  IMAD.HI.U32 R29, R29, R28, RZ ;  /* 0x0000001c1d1d7227 */ /* 0x000fc800078e00ff */
[----:B------:R-:W-:-:S04]  /*1040*/  IMAD.MOV R29, RZ, RZ, -R29 ;  /* 0x000000ffff1d7224 */ /* 0x000fc800078e0a1d */
[----:B------:R-:W-:-:S05]  /*1050*/  IMAD R28, R19, R29, R28 ;  /* 0x0000001d131c7224 */ /* 0x000fca00078e021c */
[----:B------:R-:W-:Y:S02]  /*1060*/  ISETP.GT.U32.AND P1, PT, R19, R28, PT ;  /* 0x0000001c1300720c */ /* 0x000fe40003f24070 */
[----:B--2---:R-:W-:-:S04]  /*1070*/  IABS R18, R20 ;  /* 0x0000001400127213 */ /* 0x004fc80000000000 */
[----:B------:R-:W2:Y:S07]  /*1080*/  I2F.RP R29, R18 ;  /* 0x00000012001d7306 */ /* 0x000eae0000209400 */
[----:B------:R-:W-:-:S04]  /*1090*/  @!P1 IADD3 R28, PT, PT, R28, -R19, RZ ;  /* 0x800000131c1c9210 */ /* 0x000fc80007ffe0ff */
[----:B------:R-:W-:Y:S01]  /*10a0*/  ISETP.GT.U32.AND P1, PT, R19, R28, PT ;  /* 0x0000001c1300720c */ /* 0x000fe20003f24070 */
[----:B--2---:R-:W2:-:S12]  /*10b0*/  MUFU.RCP R29, R29 ;  /* 0x0000001d001d7308 */ /* 0x004e980000001000 */
[----:B------:R-:W-:Y:S02]  /*10c0*/  @!P1 IADD3 R28, PT, PT, R28, -R19, RZ ;  /* 0x800000131c1c9210 */ /* 0x000fe40007ffe0ff */
[----:B------:R-:W-:Y:S01]  /*10d0*/  ISETP.GE.AND P1, PT, R8, RZ, PT ;  /* 0x000000ff0800720c */ /* 0x000fe20003f26270 */
[----:B--2---:R-:W-:-:S06]  /*10e0*/  VIADD R17, R29, 0xffffffe ;  /* 0x0ffffffe1d117836 */ /* 0x004fcc0000000000 */
[----:B------:R-:W2:Y:S02]  /*10f0*/  F2I.FTZ.U32.TRUNC.NTZ R17, R17 ;  /* 0x0000001100117305 */ /* 0x000ea4000021f000 */
[----:B--2---:R-:W-:-:S05]  /*1100*/  IADD3 R19, PT, PT, RZ, -R17, RZ ;  /* 0x80000011ff137210 */ /* 0x004fca0007ffe0ff */
[----:B------:R-:W-:-:S04]  /*1110*/  IMAD R19, R19, R18, RZ ;  /* 0x0000001213137224 */ /* 0x000fc800078e02ff */
[----:B------:R-:W-:Y:S01]  /*1120*/  IMAD.HI.U32 R16, R17, R19, R16 ;  /* 0x0000001311107227 */ /* 0x000fe200078e0010 */
[----:B------:R-:W-:-:S05]  /*1130*/  MOV R19, R28 ;  /* 0x0000001c00137202 */ /* 0x000fca0000000f00 */
[----:B------:R-:W-:Y:S01]  /*1140*/  @!P1 IMAD.MOV R19, RZ, RZ, -R19 ;  /* 0x000000ffff139224 */ /* 0x000fe200078e0a13 */
[-C--:B------:R-:W-:Y:S01]  /*1150*/  @!P2 LOP3.LUT R19, RZ, R12.reuse, RZ, 0x33, !PT ;  /* 0x0000000cff13a212 */ /* 0x080fe200078e33ff */
[----:B------:R-:W-:-:S04]  /*1160*/  IMAD R12, R11, R12, R8 ;  /* 0x0000000c0b0c7224 */ /* 0x000fc800078e0208 */
        /* <DEDUP_REMOVED lines=8> */
[----:B------:R-:W-:-:S04]  /*11f0*/  @!P1 IADD3 R29, PT, PT, R29, -R18, RZ ;  /* 0x800000121d1d9210 */ /* 0x000fc80007ffe0ff */
[----:B------:R-:W-:-:S13]  /*1200*/  ISETP.GT.U32.AND P1, PT, R18, R29, PT ;  /* 0x0000001d1200720c */ /* 0x000fda0003f24070 */
[----:B------:R-:W-:Y:S01]  /*1210*/  @!P1 IMAD.IADD R29, R29, 0x1, -R18 ;  /* 0x000000011d1d9824 */ /* 0x000fe200078e0a12 */
[----:B------:R-:W-:-:S04]  /*1220*/  ISETP.NE.AND P1, PT, R20, RZ, PT ;  /* 0x000000ff1400720c */ /* 0x000fc80003f25270 */
[----:B------:R-:W-:-:S09]  /*1230*/  @!P2 IADD3 R29, PT, PT, -R29, RZ, RZ ;  /* 0x000000ff1d1da210 */ /* 0x000fd20007ffe1ff */
[----:B------:R-:W-:-:S05]  /*1240*/  @!P1 LOP3.LUT R29, RZ, R20, RZ, 0x33, !PT ;  /* 0x00000014ff1d9212 */ /* 0x000fca00078e33ff */
[----:B-1----:R-:W-:-:S05]  /*1250*/  IMAD.WIDE R28, R29, 0x8, R16 ;  /* 0x000000081d1c7825 */ /* 0x002fca00078e0210 */
[----:B------:R-:W2:Y:S01]  /*1260*/  LDG.E.64 R16, desc[UR6][R28.64+-0x8] ;  /* 0xfffff8061c107981 */ /* 0x000ea2000c1e1b00 */
[----:B------:R-:W-:Y:S02]  /*1270*/  IMAD R19, R2, R9, R19 ;  /* 0x0000000902137224 */ /* 0x000fe400078e0213 */
[-C--:B--2---:R-:W-:Y:S01]  /*1280*/  FMUL R18, R15, R17.reuse ;  /* 0x000000110f127220 */ /* 0x084fe20000400000 */
[----:B------:R-:W-:-:S03]  /*1290*/  FMUL R12, R14, R17 ;  /* 0x000000110e0c7220 */ /* 0x000fc60000400000 */
[-C--:B------:R-:W-:Y:S01]  /*12a0*/  FFMA R18, R14, R16.reuse, R18 ;  /* 0x000000100e127223 */ /* 0x080fe20000000012 */
[----:B------:R-:W-:Y:S02]  /*12b0*/  FFMA R12, R15, R16, -R12 ;  /* 0x000000100f0c7223 */ /* 0x000fe4000000080c */
[----:B------:R-:W1:Y:S02]  /*12c0*/  LDC.64 R16, c[0x0][0x398] ;  /* 0x0000e600ff107b82 */ /* 0x000e640000000a00 */
[----:B-1----:R-:W-:-:S05]  /*12d0*/  IMAD.WIDE R28, R19, 0x8, R16 ;  /* 0x00000008131c7825 */ /* 0x002fca00078e0210 */
[----:B------:R-:W2:Y:S02]  /*12e0*/  LDG.E.64 R16, desc[UR6][R28.64] ;  /* 0x000000061c107981 */ /* 0x000ea4000c1e1b00 */
[----:B--2---:R-:W-:Y:S01]  /*12f0*/  FADD R19, R13, R16 ;  /* 0x000000100d137221 */ /* 0x004fe20000000000 */
[----:B------:R-:W-:-:S03]  /*1300*/  FADD R17, R10, R17 ;  /* 0x000000110a117221 */ /* 0x000fc60000000000 */
[----:B------:R-:W-:Y:S01]  /*1310*/  FADD R16, R19, -R18 ;  /* 0x8000001213107221 */ /* 0x000fe20000000000 */
[----:B------:R-:W-:-:S05]  /*1320*/  FADD R17, R17, -R12 ;  /* 0x8000000c11117221 */ /* 0x000fca0000000000 */
[----:B------:R4:W-:Y:S01]  /*1330*/  STG.E.64 desc[UR6][R26.64], R16 ;  /* 0x000000101a007986 */ /* 0x0009e2000c101b06 */
[----:B------:R-:W-:Y:S05]  /*1340*/  BRA `(.L_x_6) ;  /* 0x00000000003c7947 */ /* 0x000fea0003800000 */
.L_x_3:
[----:B------:R-:W-:-:S13]  /*1350*/  ISETP.NE.AND P1, PT, R17, RZ, PT ;  /* 0x000000ff1100720c */ /* 0x000fda0003f25270 */
[----:B------:R-:W-:Y:S05]  /*1360*/  @!P1 BRA `(.L_x_7) ;  /* 0x00000000002c9947 */ /* 0x000fea0003800000 */
[----:B------:R-:W-:Y:S01]  /*1370*/  ISETP.NE.AND P1, PT, R17, 0x1, PT ;  /* 0x000000011100780c */ /* 0x000fe20003f25270 */
[----:B------:R-:W2:-:S12]  /*1380*/  LDC.64 R18, c[0x0][0x398] ;  /* 0x0000e600ff127b82 */ /* 0x000e980000000a00 */
[----:B------:R-:W3:Y:S04]  /*1390*/  @P1 LDG.E.64 R16, desc[UR6][R22.64] ;  /* 0x0000000616101981 */ /* 0x000ee8000c1e1b00 */
[----:B------:R-:W4:Y:S01]  /*13a0*/  @!P1 LDG.E.64 R16, desc[UR6][R24.64] ;  /* 0x0000000618109981 */ /* 0x000f22000c1e1b00 */
[----:B--2---:R-:W-:-:S03]  /*13b0*/  IMAD.WIDE R28, R5, 0x8, R18 ;  /* 0x00000008051c7825 */ /* 0x004fc600078e0212 */
[----:B----4-:R2:W-:Y:S04]  /*13c0*/  @!P1 STG.E.64 desc[UR6][R22.64], R16 ;  /* 0x0000001016009986 */ /* 0x0105e8000c101b06 */
[----:B------:R-:W3:Y:S02]  /*13d0*/  LDG.E.64 R18, desc[UR6][R28.64] ;  /* 0x000000061c127981 */ /* 0x000ee4000c1e1b00 */
[----:B---3--:R-:W-:Y:S01]  /*13e0*/  FADD R18, R18, R16 ;  /* 0x0000001012127221 */ /* 0x008fe20000000000 */
[----:B------:R-:W-:-:S05]  /*13f0*/  FADD R19, R19, R17 ;  /* 0x0000001113137221 */ /* 0x000fca0000000000 */
[----:B------:R2:W-:Y:S01]  /*1400*/  STG.E.64 desc[UR6][R22.64], R18 ;  /* 0x0000001216007986 */ /* 0x0005e2000c101b06 */
[----:B------:R-:W-:Y:S05]  /*1410*/  BRA `(.L_x_6) ;  /* 0x0000000000087947 */ /* 0x000fea0003800000 */
.L_x_7:
[----:B------:R-:W2:Y:S04]  /*1420*/  LDG.E.64 R16, desc[UR6][R24.64] ;  /* 0x0000000618107981 */ /* 0x000ea8000c1e1b00 */
[----:B--2---:R3:W-:Y:S02]  /*1430*/  STG.E.64 desc[UR6][R22.64], R16 ;  /* 0x0000001016007986 */ /* 0x0047e4000c101b06 */
.L_x_6:
[----:B01----:R-:W-:Y:S05]  /*1440*/  BSYNC.RECONVERGENT B0 ;  /* 0x0000000000007941 */ /* 0x003fea0003800200 */
.L_x_2:
[----:B------:R-:W-:Y:S01]  /*1450*/  IADD3 R3, PT, PT, R3, -0x1, RZ ;  /* 0xffffffff03037810 */ /* 0x000fe20007ffe0ff */
[----:B------:R-:W-:-:S03]  /*1460*/  VIADD R5, R5, UR5 ;  /* 0x0000000505057c36 */ /* 0x000fc60008000000 */
[----:B------:R-:W-:-:S13]  /*1470*/  ISETP.NE.AND P1, PT, R3, -0x1, PT ;  /* 0xffffffff0300780c */ /* 0x000fda0003f25270 */
[----:B------:R-:W-:Y:S05]  /*1480*/  @!P1 EXIT ;  /* 0x000000000000994d */ /* 0x000fea0003800000 */
[----:B------:R-:W-:Y:S01]  /*1490*/  IADD3 R6, PT, PT, R6, 0x1, RZ ;  /* 0x0000000106067810 */ /* 0x000fe20007ffe0ff */
[----:B------:R-:W-:Y:S01]  /*14a0*/  VIADD R7, R7, 0xffffffff ;  /* 0xffffffff07077836 */ /* 0x000fe20000000000 */
[----:B------:R-:W-:Y:S01]  /*14b0*/  IADD3 R4, PT, PT, R4, 0x1, RZ ;  /* 0x0000000104047810 */ /* 0x000fe20007ffe0ff */
[----:B------:R-:W-:Y:S06]  /*14c0*/  BRA `(.L_x_8) ;  /* 0xffffffec007c7947 */ /* 0x000fec000383ffff */
.L_x_1:
[----:B------:R-:W-:Y:S01]  /*14d0*/  HFMA2 R13, -RZ, RZ, 0, 0 ;  /* 0x00000000ff0d7431 */ /* 0x000fe200000001ff */
[----:B------:R-:W-:Y:S01]  /*14e0*/  IADD3 R3, PT, PT, -R6, RZ, RZ ;  /* 0x000000ff06037210 */ /* 0x000fe20007ffe1ff */
[----:B------:R-:W-:Y:S01]  /*14f0*/  IMAD R12, R21, R2, RZ ;  /* 0x00000002150c7224 */ /* 0x000fe200078e02ff */
[----:B------:R-:W0:Y:S01]  /*1500*/  LDCU UR9, c[0x0][0x390] ;  /* 0x00007200ff0977ac */ /* 0x000e220008000800 */
[----:B------:R-:W1:Y:S01]  /*1510*/  LDCU UR10, c[0x0][0x388] ;  /* 0x00007100ff0a77ac */ /* 0x000e620008000800 */
[----:B------:R-:W2:Y:S01]  /*1520*/  LDCU UR8, c[0x0][0x38c] ;  /* 0x00007180ff0877ac */ /* 0x000ea20008000800 */
[----:B------:R-:W-:-:S05]  /*1530*/  UMOV UR4, URZ ;  /* 0x000000ff00047c82 */ /* 0x000fca0008000000 */
.L_x_16:
[----:B------:R-:W-:Y:S04]  /*1540*/  BSSY.RECONVERGENT B0, `(.L_x_9) ;  /* 0x000011f000007945 */ /* 0x000fe80003800200 */
[----:B---34-:R-:W-:Y:S05]  /*1550*/  @P0 BRA `(.L_x_10) ;  /* 0x0000001000380947 */ /* 0x018fea0003800000 */
[----:B------:R-:W-:Y:S02]  /*1560*/  ISETP.NE.AND P1, PT, R13, RZ, PT ;  /* 0x000000ff0d00720c */ /* 0x000fe40003f25270 */
[----:B------:R-:W-:Y:S02]  /*1570*/  I2FP.F32.S32 R9, R0 ;  /* 0x0000000000097245 */ /* 0x000fe40000201400 */
[----:B------:R-:W-:-:S09]  /*1580*/  I2FP.F32.S32 R8, R21 ;  /* 0x0000001500087245 */ /* 0x000fd20000201400 */
[----:B------:R-:W-:Y:S05]  /*1590*/  @!P1 BRA `(.L_x_11) ;  /* 0x0000000800c49947 */ /* 0x000fea0003800000 */
[----:B------:R-:W3:Y:S01]  /*15a0*/  LDC R17, c[0x0][0x390] ;  /* 0x0000e400ff117b82 */ /* 0x000ee20000000800 */
[----:B------:R-:W-:-:S07]  /*15b0*/  ISETP.NE.AND P1, PT, R13, 0x1, PT ;  /* 0x000000010d00780c */ /* 0x000fce0003f25270 */
[----:B------:R-:W4:Y:S06]  /*15c0*/  LDC.64 R6, c[0x0][0x398] ;  /* 0x0000e600ff067b82 */ /* 0x000f2c0000000a00 */
[----:B------:R-:W-:Y:S05]  /*15d0*/  @!P1 BRA `(.L_x_12) ;  /* 0x0000000000089947 */ /* 0x000fea0003800000 */
[----:B------:R0:W5:Y:S01]  /*15e0*/  LDG.E.64 R4, desc[UR6][R26.64] ;  /* 0x000000061a047981 */ /* 0x000162000c1e1b00 */
[----:B------:R-:W-:Y:S05]  /*15f0*/  BRA `(.L_x_13) ;  /* 0x0000000400487947 */ /* 0x000fea0003800000 */
.L_x_12:
[----:B------:R-:W-:Y:S01]  /*1600*/  IABS R11, R0 ;  /* 0x00000000000b7213 */ /* 0x000fe20000000000 */
[----:B------:R-:W5:Y:S03]  /*1610*/  LDC R15, c[0x0][0x388] ;  /* 0x0000e200ff0f7b82 */ /* 0x000f660000000800 */
[----:B------:R-:W0:Y:S08]  /*1620*/  I2F.RP R10, R11 ;  /* 0x0000000b000a7306 */ /* 0x000e300000209400 */
[----:B0-----:R-:W0:Y:S02]  /*1630*/  MUFU.RCP R10, R10 ;  /* 0x0000000a000a7308 */ /* 0x001e240000001000 */
[----:B0-----:R-:W-:Y:S01]  /*1640*/  VIADD R4, R10, 0xffffffe ;  /* 0x0ffffffe0a047836 */ /* 0x001fe20000000000 */
[----:B------:R-:W-:-:S05]  /*1650*/  IABS R10, R21 ;  /* 0x00000015000a7213 */ /* 0x000fca0000000000 */
[----:B------:R0:W1:Y:S02]  /*1660*/  F2I.FTZ.U32.TRUNC.NTZ R5, R4 ;  /* 0x0000000400057305 */ /* 0x000064000021f000 */
[----:B0-----:R-:W-:Y:S01]  /*1670*/  HFMA2 R4, -RZ, RZ, 0, 0 ;  /* 0x00000000ff047431 */ /* 0x001fe200000001ff */
[----:B-1----:R-:W-:-:S05]  /*1680*/  IADD3 R14, PT, PT, RZ, -R5, RZ ;  /* 0x80000005ff0e7210 */ /* 0x002fca0007ffe0ff */
[----:B------:R-:W-:Y:S01]  /*1690*/  IMAD R19, R14, R11, RZ ;  /* 0x0000000b0e137224 */ /* 0x000fe200078e02ff */
[----:B------:R-:W-:-:S03]  /*16a0*/  IABS R14, R0 ;  /* 0x00000000000e7213 */ /* 0x000fc60000000000 */
[----:B------:R-:W-:-:S04]  /*16b0*/  IMAD.HI.U32 R19, R5, R19, R4 ;  /* 0x0000001305137227 */ /* 0x000fc800078e0004 */
[----:B------:R-:W-:Y:S02]  /*16c0*/  IMAD.MOV R5, RZ, RZ, -R14 ;  /* 0x000000ffff057224 */ /* 0x000fe400078e0a0e */
[----:B------:R-:W-:-:S04]  /*16d0*/  IMAD.HI.U32 R4, R19, R10, RZ ;  /* 0x0000000a13047227 */ /* 0x000fc800078e00ff */
[----:B------:R-:W-:Y:S01]  /*16e0*/  IMAD R14, R4, R5, R10 ;  /* 0x00000005040e7224 */ /* 0x000fe200078e020a */
[----:B-----5:R-:W-:Y:S02]  /*16f0*/  IABS R10, R15 ;  /* 0x0000000f000a7213 */ /* 0x020fe40000000000 */
[----:B------:R-:W-:Y:S02]  /*1700*/  LOP3.LUT R5, R21, R0, RZ, 0x3c, !PT ;  /* 0x0000000015057212 */ /* 0x000fe400078e3cff */
[----:B------:R-:W-:Y:S01]  /*1710*/  ISETP.GT.U32.AND P1, PT, R11, R14, PT ;  /* 0x0000000e0b00720c */ /* 0x000fe20003f24070 */
[----:B------:R-:W0:Y:S01]  /*1720*/  I2F.RP R16, R10 ;  /* 0x0000000a00107306 */ /* 0x000e220000209400 */
[----:B------:R-:W-:-:S11]  /*1730*/  ISETP.GE.AND P3, PT, R5, RZ, PT ;  /* 0x000000ff0500720c */ /* 0x000fd60003f66270 */
[-C--:B------:R-:W-:Y:S02]  /*1740*/  @!P1 IADD3 R14, PT, PT, R14, -R11.reuse, RZ ;  /* 0x8000000b0e0e9210 */ /* 0x080fe40007ffe0ff */
[----:B------:R-:W-:Y:S01]  /*1750*/  @!P1 IADD3 R4, PT, PT, R4, 0x1, RZ ;  /* 0x0000000104049810 */ /* 0x000fe20007ffe0ff */
[----:B0-----:R-:W0:Y:S01]  /*1760*/  MUFU.RCP R16, R16 ;  /* 0x0000001000107308 */ /* 0x001e220000001000 */
[----:B------:R-:W-:Y:S02]  /*1770*/  ISETP.GE.U32.AND P2, PT, R14, R11, PT ;  /* 0x0000000b0e00720c */ /* 0x000fe40003f46070 */
[----:B------:R-:W-:-:S11]  /*1780*/  ISETP.NE.AND P1, PT, R0, RZ, PT ;  /* 0x000000ff0000720c */ /* 0x000fd60003f25270 */
[----:B------:R-:W-:Y:S01]  /*1790*/  @P2 VIADD R4, R4, 0x1 ;  /* 0x0000000104042836 */ /* 0x000fe20000000000 */
[----:B0-----:R-:W-:-:S04]  /*17a0*/  IADD3 R14, PT, PT, R16, 0xffffffe, RZ ;  /* 0x0ffffffe100e7810 */ /* 0x001fc80007ffe0ff */
[----:B------:R-:W-:Y:S02]  /*17b0*/  @!P3 IADD3 R4, PT, PT, -R4, RZ, RZ ;  /* 0x000000ff0404b210 */ /* 0x000fe40007ffe1ff */
[----:B------:R-:W-:Y:S01]  /*17c0*/  @!P1 LOP3.LUT R4, RZ, R0, RZ, 0x33, !PT ;  /* 0x00000000ff049212 */ /* 0x000fe200078e33ff */
[----:B------:R-:W0:Y:S03]  /*17d0*/  F2I.FTZ.U32.TRUNC.NTZ R5, R14 ;  /* 0x0000000e00057305 */ /* 0x000e26000021f000 */
[----:B------:R-:W-:Y:S02]  /*17e0*/  I2FP.F32.S32 R11, R4 ;  /* 0x00000004000b7245 */ /* 0x000fe40000201400 */
[----:B------:R-:W-:-:S03]  /*17f0*/  MOV R4, RZ ;  /* 0x000000ff00047202 */ /* 0x000fc60000000f00 */
[----:B------:R-:W-:-:S06]  /*1800*/  FFMA R8, R11, -R9, R8 ;  /* 0x800000090b087223 */ /* 0x000fcc0000000008 */
[----:B------:R-:W1:Y:S01]  /*1810*/  F2I.TRUNC.NTZ R8, R8 ;  /* 0x0000000800087305 */ /* 0x000e62000020f100 */
[----:B0-----:R-:W-:-:S04]  /*1820*/  IMAD.MOV R9, RZ, RZ, -R5 ;  /* 0x000000ffff097224 */ /* 0x001fc800078e0a05 */
[----:B------:R-:W-:-:S04]  /*1830*/  IMAD R9, R9, R10, RZ ;  /* 0x0000000a09097224 */ /* 0x000fc800078e02ff */
[----:B------:R-:W-:Y:S01]  /*1840*/  IMAD.HI.U32 R4, R5, R9, R4 ;  /* 0x0000000905047227 */ /* 0x000fe200078e0004 */
[----:B-1----:R-:W-:-:S04]  /*1850*/  IABS R11, R8 ;  /* 0x00000008000b7213 */ /* 0x002fc80000000000 */
[----:B------:R-:W-:Y:S02]  /*1860*/  MOV R5, R11 ;  /* 0x0000000b00057202 */ /* 0x000fe40000000f00 */
[----:B---3--:R-:W-:-:S03]  /*1870*/  IABS R11, R17 ;  /* 0x00000011000b7213 */ /* 0x008fc60000000000 */
[----:B------:R-:W-:-:S04]  /*1880*/  IMAD.HI.U32 R4, R4, R5, RZ ;  /* 0x0000000504047227 */ /* 0x000fc800078e00ff */
[----:B------:R-:W-:-:S04]  /*1890*/  IMAD.MOV R9, RZ, RZ, -R4 ;  /* 0x000000ffff097224 */ /* 0x000fc800078e0a04 */
[----:B------:R-:W-:Y:S01]  /*18a0*/  IMAD R5, R10, R9, R5 ;  /* 0x000000090a057224 */ /* 0x000fe200078e0205 */
[----:B------:R-:W-:-:S04]  /*18b0*/  MOV R9, R11 ;  /* 0x0000000b00097202 */ /* 0x000fc80000000f00 */
[----:B------:R-:W0:Y:S01]  /*18c0*/  I2F.RP R11, R9 ;  /* 0x00000009000b7306 */ /* 0x000e220000209400 */
[----:B------:R-:W-:-:S13]  /*18d0*/  ISETP.GT.U32.AND P2, PT, R10, R5, PT ;  /* 0x000000050a00720c */ /* 0x000fda0003f44070 */
[-C--:B------:R-:W-:Y:S01]  /*18e0*/  @!P2 IADD3 R5, PT, PT, R5, -R10.reuse, RZ ;  /* 0x8000000a0505a210 */ /* 0x080fe20007ffe0ff */
[----:B0-----:R-:W0:Y:S01]  /*18f0*/  MUFU.RCP R11, R11 ;  /* 0x0000000b000b7308 */ /* 0x001e220000001000 */
[----:B------:R-:W-:Y:S01]  /*1900*/  @!P2 VIADD R4, R4, 0x1 ;  /* 0x000000010404a836 */ /* 0x000fe20000000000 */
[----:B------:R-:W-:Y:S02]  /*1910*/  ISETP.NE.AND P2, PT, R15, RZ, PT ;  /* 0x000000ff0f00720c */ /* 0x000fe40003f45270 */
[----:B------:R-:W-:Y:S02]  /*1920*/  ISETP.GE.U32.AND P1, PT, R5, R10, PT ;  /* 0x0000000a0500720c */ /* 0x000fe40003f26070 */
[----:B------:R-:W-:-:S04]  /*1930*/  LOP3.LUT R5, R8, R15, RZ, 0x3c, !PT ;  /* 0x0000000f08057212 */ /* 0x000fc800078e3cff */
[----:B------:R-:W-:Y:S02]  /*1940*/  ISETP.GE.AND P3, PT, R5, RZ, PT ;  /* 0x000000ff0500720c */ /* 0x000fe40003f66270 */
[----:B0-----:R-:W-:-:S05]  /*1950*/  IADD3 R5, PT, PT, R11, 0xffffffe, RZ ;  /* 0x0ffffffe0b057810 */ /* 0x001fca0007ffe0ff */
[----:B------:R-:W-:Y:S01]  /*1960*/  @P1 IADD3 R4, PT, PT, R4, 0x1, RZ ;  /* 0x0000000104041810 */ /* 0x000fe20007ffe0ff */
[----:B------:R-:W0:Y:S05]  /*1970*/  F2I.FTZ.U32.TRUNC.NTZ R5, R5 ;  /* 0x0000000500057305 */ /* 0x000e2a000021f000 */
[----:B------:R-:W-:Y:S01]  /*1980*/  @!P3 IMAD.MOV R4, RZ, RZ, -R4 ;  /* 0x000000ffff04b224 */ /* 0x000fe200078e0a04 */
[----:B------:R-:W-:Y:S02]  /*1990*/  @!P2 LOP3.LUT R4, RZ, R15, RZ, 0x33, !PT ;  /* 0x0000000fff04a212 */ /* 0x000fe400078e33ff */
[----:B------:R-:W-:Y:S02]  /*19a0*/  ISETP.NE.AND P3, PT, R17, RZ, PT ;  /* 0x000000ff1100720c */ /* 0x000fe40003f65270 */
[----:B------:R-:W-:-:S06]  /*19b0*/  I2FP.F32.S32 R14, R4 ;  /* 0x00000004000e7245 */ /* 0x000fcc0000201400 */
[----:B------:R-:W1:Y:S01]  /*19c0*/  F2I.TRUNC.NTZ R14, R14 ;  /* 0x0000000e000e7305 */ /* 0x000e62000020f100 */
[----:B0-----:R-:W-:-:S05]  /*19d0*/  IADD3 R4, PT, PT, RZ, -R5, RZ ;  /* 0x80000005ff047210 */ /* 0x001fca0007ffe0ff */
[----:B------:R-:W-:Y:S02]  /*19e0*/  IMAD R11, R4, R9, RZ ;  /* 0x00000009040b7224 */ /* 0x000fe400078e02ff */
[----:B------:R-:W-:Y:S01]  /*19f0*/  HFMA2 R4, -RZ, RZ, 0, 0 ;  /* 0x00000000ff047431 */ /* 0x000fe200000001ff */
[----:B-1----:R-:W-:Y:S02]  /*1a00*/  IABS R10, R14 ;  /* 0x0000000e000a7213 */ /* 0x002fe40000000000 */
[----:B------:R-:W-:Y:S02]  /*1a10*/  ISETP.GE.AND P2, PT, R14, RZ, PT ;  /* 0x000000ff0e00720c */ /* 0x000fe40003f46270 */
[----:B------:R-:W-:-:S04]  /*1a20*/  IMAD.HI.U32 R11, R5, R11, R4 ;  /* 0x0000000b050b7227 */ /* 0x000fc800078e0004 */
[----:B------:R-:W-:Y:S02]  /*1a30*/  IMAD.MOV R5, RZ, RZ, -R14 ;  /* 0x000000ffff057224 */ /* 0x000fe400078e0a0e */
[----:B------:R-:W-:-:S04]  /*1a40*/  IMAD.HI.U32 R4, R11, R10, RZ ;  /* 0x0000000a0b047227 */ /* 0x000fc800078e00ff */
[----:B------:R-:W-:Y:S02]  /*1a50*/  IMAD.MOV R4, RZ, RZ, -R4 ;  /* 0x000000ffff047224 */ /* 0x000fe400078e0a04 */
[----:B------:R-:W-:Y:S02]  /*1a60*/  IMAD R15, R15, R5, R8 ;  /* 0x000000050f0f7224 */ /* 0x000fe400078e0208 */
[----:B------:R-:W-:-:S05]  /*1a70*/  IMAD R4, R9, R4, R10 ;  /* 0x0000000409047224 */ /* 0x000fca00078e020a */
[----:B------:R-:W-:-:S13]  /*1a80*/  ISETP.GT.U32.AND P1, PT, R9, R4, PT ;  /* 0x000000040900720c */ /* 0x000fda0003f24070 */
[----:B------:R-:W-:-:S04]  /*1a90*/  @!P1 IADD3 R4, PT, PT, R4, -R9, RZ ;  /* 0x8000000904049210 */ /* 0x000fc80007ffe0ff */
[----:B------:R-:W-:-:S13]  /*1aa0*/  ISETP.GT.U32.AND P1, PT, R9, R4, PT ;  /* 0x000000040900720c */ /* 0x000fda0003f24070 */
[----:B------:R-:W-:-:S04]  /*1ab0*/  @!P1 IADD3 R4, PT, PT, R4, -R9, RZ ;  /* 0x8000000904049210 */ /* 0x000fc80007ffe0ff */
[----:B------:R-:W-:Y:S02]  /*1ac0*/  @!P2 IADD3 R4, PT, PT, -R4, RZ, RZ ;  /* 0x000000ff0404a210 */ /* 0x000fe40007ffe1ff */
[----:B------:R-:W-:-:S05]  /*1ad0*/  @!P3 LOP3.LUT R4, RZ, R17, RZ, 0x33, !PT ;  /* 0x00000011ff04b212 */ /* 0x000fca00078e33ff */
[----:B------:R-:W-:-:S04]  /*1ae0*/  IMAD R5, R2, R15, R4 ;  /* 0x0000000f02057224 */ /* 0x000fc800078e0204 */
[----:B----4-:R-:W-:-:S06]  /*1af0*/  IMAD.WIDE R4, R5, 0x8, R6 ;  /* 0x0000000805047825 */ /* 0x010fcc00078e0206 */
[----:B------:R-:W3:Y:S04]  /*1b00*/  LDG.E.64 R4, desc[UR6][R4.64] ;  /* 0x0000000604047981 */ /* 0x000ee8000c1e1b00 */
[----:B---3--:R0:W-:Y:S02]  /*1b10*/  STG.E.64 desc[UR6][R26.64], R4 ;  /* 0x000000041a007986 */ /* 0x0081e4000c101b06 */
.L_x_13:
[----:B---3--:R-:W-:Y:S02]  /*1b20*/  IABS R16, R17 ;  /* 0x0000001100107213 */ /* 0x008fe40000000000 */
[----:B------:R-:W-:Y:S02]  /*1b30*/  IABS R18, R0 ;  /* 0x0000000000127213 */ /* 0x000fe40000000000 */
[----:B------:R-:W3:Y:S08]  /*1b40*/  I2F.RP R19, R16 ;  /* 0x0000001000137306 */ /* 0x000ef00000209400 */
[----:B------:R-:W1:Y:S08]  /*1b50*/  I2F.RP R8, R18 ;  /* 0x0000001200087306 */ /* 0x000e700000209400 */
[----:B---3--:R-:W3:Y:S08]  /*1b60*/  MUFU.RCP R19, R19 ;  /* 0x0000001300137308 */ /* 0x008ef00000001000 */
[----:B-1----:R-:W1:Y:S01]  /*1b70*/  MUFU.RCP R8, R8 ;  /* 0x0000000800087308 */ /* 0x002e620000001000 */
[----:B---3--:R-:W-:-:S02]  /*1b80*/  IADD3 R9, PT, PT, R19, 0xffffffe, RZ ;  /* 0x0ffffffe13097810 */ /* 0x008fc40007ffe0ff */
[----:B------:R-:W-:-:S05]  /*1b90*/  IABS R19, R14 ;  /* 0x0000000e00137213 */ /* 0x000fca0000000000 */
[----:B------:R-:W3:Y:S01]  /*1ba0*/  F2I.FTZ.U32.TRUNC.NTZ R9, R9 ;  /* 0x0000000900097305 */ /* 0x000ee2000021f000 */
[----:B-1----:R-:W-:Y:S02]  /*1bb0*/  IADD3 R10, PT, PT, R8, 0xffffffe, RZ ;  /* 0x0ffffffe080a7810 */ /* 0x002fe40007ffe0ff */
[----:B------:R-:W-:-:S05]  /*1bc0*/  MOV R8, RZ ;  /* 0x000000ff00087202 */ /* 0x000fca0000000f00 */
[----:B------:R1:W2:Y:S01]  /*1bd0*/  F2I.FTZ.U32.TRUNC.NTZ R11, R10 ;  /* 0x0000000a000b7305 */ /* 0x0002a2000021f000 */
[----:B---3--:R-:W-:Y:S01]  /*1be0*/  IMAD.MOV R29, RZ, RZ, -R9 ;  /* 0x000000ffff1d7224 */ /* 0x008fe200078e0a09 */
[----:B-1----:R-:W-:-:S03]  /*1bf0*/  MOV R10, RZ ;  /* 0x000000ff000a7202 */ /* 0x002fc60000000f00 */
[----:B------:R-:W-:-:S04]  /*1c00*/  IMAD R29, R29, R16, RZ ;  /* 0x000000101d1d7224 */ /* 0x000fc800078e02ff */
[----:B------:R-:W-:-:S04]  /*1c10*/  IMAD.HI.U32 R20, R9, R29, R8 ;  /* 0x0000001d09147227 */ /* 0x000fc800078e0008 */
[----:B--2---:R-:W-:Y:S02]  /*1c20*/  IMAD.MOV R9, RZ, RZ, -R11 ;  /* 0x000000ffff097224 */ /* 0x004fe400078e0a0b */
[----:B------:R-:W-:-:S04]  /*1c30*/  IMAD.HI.U32 R8, R20, R19, RZ ;  /* 0x0000001314087227 */ /* 0x000fc800078e00ff */
[----:B------:R-:W-:Y:S01]  /*1c40*/  IMAD R9, R9, R18, RZ ;  /* 0x0000001209097224 */ /* 0x000fe200078e02ff */
[----:B------:R-:W-:-:S03]  /*1c50*/  IADD3 R8, PT, PT, -R8, RZ, RZ ;  /* 0x000000ff08087210 */ /* 0x000fc60007ffe1ff */
[----:B------:R-:W-:Y:S01]  /*1c60*/  IMAD.HI.U32 R9, R11, R9, R10 ;  /* 0x000000090b097227 */ /* 0x000fe200078e000a */
[----:B------:R-:W-:-:S03]  /*1c70*/  IABS R10, R21 ;  /* 0x00000015000a7213 */ /* 0x000fc60000000000 */
[----:B------:R-:W-:Y:S01]  /*1c80*/  IMAD R19, R16, R8, R19 ;  /* 0x0000000810137224 */ /* 0x000fe200078e0213 */
[----:B------:R-:W-:-:S04]  /*1c90*/  IABS R8, R0 ;  /* 0x0000000000087213 */ /* 0x000fc80000000000 */
[----:B------:R-:W-:Y:S01]  /*1ca0*/  ISETP.GT.U32.AND P2, PT, R16, R19, PT ;  /* 0x000000131000720c */ /* 0x000fe20003f44070 */
[----:B------:R-:W-:Y:S02]  /*1cb0*/  IMAD.MOV R11, RZ, RZ, -R8 ;  /* 0x000000ffff0b7224 */ /* 0x000fe400078e0a08 */
[----:B------:R-:W-:-:S04]  /*1cc0*/  IMAD.HI.U32 R8, R9, R10, RZ ;  /* 0x0000000a09087227 */ /* 0x000fc800078e00ff */
[----:B------:R-:W-:Y:S02]  /*1cd0*/  IMAD R9, R8, R11, R10 ;  /* 0x0000000b08097224 */ /* 0x000fe400078e020a */
[----:B------:R-:W1:Y:S03]  /*1ce0*/  LDC R11, c[0x0][0x380] ;  /* 0x0000e000ff0b7b82 */ /* 0x000e660000000800 */
[----:B------:R-:W-:Y:S02]  /*1cf0*/  ISETP.GT.U32.AND P3, PT, R18, R9, PT ;  /* 0x000000091200720c */ /* 0x000fe40003f64070 */
[----:B------:R-:W-:-:S04]  /*1d00*/  @!P2 IADD3 R19, PT, PT, R19, -R16, RZ ;  /* 0x800000101313a210 */ /* 0x000fc80007ffe0ff */
[----:B------:R-:W-:-:S07]  /*1d10*/  ISETP.GT.U32.AND P2, PT, R16, R19, PT ;  /* 0x000000131000720c */ /* 0x000fce0003f44070 */
[-C--:B------:R-:W-:Y:S02]  /*1d20*/  @!P3 IADD3 R9, PT, PT, R9, -R18.reuse, RZ ;  /* 0x800000120909b210 */ /* 0x080fe40007ffe0ff */
[----:B------:R-:W-:Y:S02]  /*1d30*/  @!P3 IADD3 R8, PT, PT, R8, 0x1, RZ ;  /* 0x000000010808b810 */ /* 0x000fe40007ffe0ff */
[----:B------:R-:W-:Y:S02]  /*1d40*/  ISETP.GE.U32.AND P4, PT, R9, R18, PT ;  /* 0x000000120900720c */ /* 0x000fe40003f86070 */
[----:B------:R-:W-:Y:S02]  /*1d50*/  LOP3.LUT R9, R21, R0, RZ, 0x3c, !PT ;  /* 0x0000000015097212 */ /* 0x000fe400078e3cff */
[----:B-1----:R-:W-:Y:S02]  /*1d60*/  IABS R10, R11 ;  /* 0x0000000b000a7213 */ /* 0x002fe40000000000 */
[----:B------:R-:W-:-:S02]  /*1d70*/  ISETP.GE.AND P1, PT, R9, RZ, PT ;  /* 0x000000ff0900720c */ /* 0x000fc40003f26270 */
[----:B------:R-:W1:Y:S01]  /*1d80*/  I2F.RP R18, R10 ;  /* 0x0000000a00127306 */ /* 0x000e620000209400 */
[----:B------:R-:W-:Y:S02]  /*1d90*/  ISETP.NE.AND P3, PT, R0, RZ, PT ;  /* 0x000000ff0000720c */ /* 0x000fe40003f65270 */
[----:B------:R-:W-:Y:S01]  /*1da0*/  @!P2 IADD3 R19, PT, PT, R19, -R16, RZ ;  /* 0x800000101313a210 */ /* 0x000fe20007ffe0ff */
[----:B------:R-:W-:Y:S01]  /*1db0*/  IMAD R16, R15, UR8, R13 ;  /* 0x000000080f107c24 */ /* 0x000fe2000f8e020d */
[----:B------:R-:W-:Y:S01]  /*1dc0*/  ISETP.NE.AND P2, PT, R17, RZ, PT ;  /* 0x000000ff1100720c */ /* 0x000fe20003f45270 */
[----:B------:R-:W-:-:S05]  /*1dd0*/  @P4 VIADD R8, R8, 0x1 ;  /* 0x0000000108084836 */ /* 0x000fca0000000000 */
[----:B------:R-:W-:Y:S01]  /*1de0*/  @!P1 IMAD.MOV R8, RZ, RZ, -R8 ;  /* 0x000000ffff089224 */ /* 0x000fe200078e0a08 */
[----:B------:R-:W-:Y:S02]  /*1df0*/  ISETP.GE.AND P1, PT, R14, RZ, PT ;  /* 0x000000ff0e00720c */ /* 0x000fe40003f26270 */
[----:B------:R-:W-:Y:S01]  /*1e00*/  @!P3 LOP3.LUT R8, RZ, R0, RZ, 0x33, !PT ;  /* 0x00000000ff08b212 */ /* 0x000fe200078e33ff */
[----:B-1----:R-:W1:Y:S01]  /*1e10*/  MUFU.RCP R18, R18 ;  /* 0x0000001200127308 */ /* 0x002e620000001000 */
[----:B------:R-:W-:Y:S02]  /*1e20*/  ISETP.NE.AND P3, PT, R11, RZ, PT ;  /* 0x000000ff0b00720c */ /* 0x000fe40003f65270 */
[----:B------:R-:W-:-:S06]  /*1e30*/  I2FP.F32.S32 R8, R8 ;  /* 0x0000000800087245 */ /* 0x000fcc0000201400 */
[----:B------:R-:W2:Y:S01]  /*1e40*/  F2I.TRUNC.NTZ R8, R8 ;  /* 0x0000000800087305 */ /* 0x000ea2000020f100 */
[----:B------:R-:W-:Y:S01]  /*1e50*/  @!P1 IMAD.MOV R19, RZ, RZ, -R19 ;  /* 0x000000ffff139224 */ /* 0x000fe200078e0a13 */
[----:B------:R-:W-:Y:S02]  /*1e60*/  @!P2 LOP3.LUT R19, RZ, R17, RZ, 0x33, !PT ;  /* 0x00000011ff13a212 */ /* 0x000fe400078e33ff */
[----:B-1----:R-:W-:-:S06]  /*1e70*/  IADD3 R9, PT, PT, R18, 0xffffffe, RZ ;  /* 0x0ffffffe12097810 */ /* 0x002fcc0007ffe0ff */
[----:B------:R-:W1:Y:S01]  /*1e80*/  F2I.FTZ.U32.TRUNC.NTZ R9, R9 ;  /* 0x0000000900097305 */ /* 0x000e62000021f000 */
[-C--:B--2---:R-:W-:Y:S01]  /*1e90*/  IMAD R18, R8, R17.reuse, R14 ;  /* 0x0000001108127224 */ /* 0x084fe200078e020e */
[----:B------:R-:W-:Y:S01]  /*1ea0*/  MOV R8, RZ ;  /* 0x000000ff00087202 */ /* 0x000fe20000000f00 */
[----:B------:R-:W-:Y:S02]  /*1eb0*/  IMAD R17, R16, R17, R19 ;  /* 0x0000001110117224 */ /* 0x000fe400078e0213 */
[----:B------:R-:W-:Y:S02]  /*1ec0*/  IMAD R16, R18, UR4, RZ ;  /* 0x0000000412107c24 */ /* 0x000fe4000f8e02ff */
[----:B----4-:R-:W-:-:S03]  /*1ed0*/  IMAD.WIDE R6, R17, 0x8, R6 ;  /* 0x0000000811067825 */ /* 0x010fc600078e0206 */
[----:B------:R-:W-:-:S03]  /*1ee0*/  ISETP.GE.AND P2, PT, R16, RZ, PT ;  /* 0x000000ff1000720c */ /* 0x000fc60003f46270 */
[----:B------:R-:W2:Y:S01]  /*1ef0*/  LDG.E.64 R6, desc[UR6][R6.64] ;  /* 0x0000000606067981 */ /* 0x000ea2000c1e1b00 */
[----:B-1----:R-:W-:-:S05]  /*1f00*/  IADD3 R29, PT, PT, RZ, -R9, RZ ;  /* 0x80000009ff1d7210 */ /* 0x002fca0007ffe0ff */
[----:B------:R-:W-:-:S04]  /*1f10*/  IMAD R19, R29, R10, RZ ;  /* 0x0000000a1d137224 */ /* 0x000fc800078e02ff */
[----:B------:R-:W-:Y:S01]  /*1f20*/  IMAD.HI.U32 R8, R9, R19, R8 ;  /* 0x0000001309087227 */ /* 0x000fe200078e0008 */
[----:B------:R-:W-:-:S05]  /*1f30*/  IABS R19, R16 ;  /* 0x0000001000137213 */ /* 0x000fca0000000000 */
[----:B------:R-:W-:-:S05]  /*1f40*/  IMAD.HI.U32 R8, R8, R19, RZ ;  /* 0x0000001308087227 */ /* 0x000fca00078e00ff */
[----:B------:R-:W-:-:S05]  /*1f50*/  IADD3 R8, PT, PT, -R8, RZ, RZ ;  /* 0x000000ff08087210 */ /* 0x000fca0007ffe1ff */
[C---:B------:R-:W-:Y:S02]  /*1f60*/  IMAD R19, R10.reuse, R8, R19 ;  /* 0x000000080a137224 */ /* 0x040fe400078e0213 */
[----:B------:R-:W1:Y:S03]  /*1f70*/  LDC.64 R8, c[0x0][0x3a0] ;  /* 0x0000e800ff087b82 */ /* 0x000e660000000a00 */
[----:B------:R-:W-:-:S13]  /*1f80*/  ISETP.GT.U32.AND P1, PT, R10, R19, PT ;  /* 0x000000130a00720c */ /* 0x000fda0003f24070 */
[----:B------:R-:W-:-:S05]  /*1f90*/  @!P1 IMAD.IADD R19, R19, 0x1, -R10 ;  /* 0x0000000113139824 */ /* 0x000fca00078e0a0a */
[----:B------:R-:W-:-:S13]  /*1fa0*/  ISETP.GT.U32.AND P1, PT, R10, R19, PT ;  /* 0x000000130a00720c */ /* 0x000fda0003f24070 */
[----:B------:R-:W-:-:S04]  /*1fb0*/  @!P1 IADD3 R19, PT, PT, R19, -R10, RZ ;  /* 0x8000000a13139210 */ /* 0x000fc80007ffe0ff */
[----:B------:R-:W-:Y:S02]  /*1fc0*/  @!P2 IADD3 R19, PT, PT, -R19, RZ, RZ ;  /* 0x000000ff1313a210 */ /* 0x000fe40007ffe1ff */
[----:B------:R-:W-:-:S05]  /*1fd0*/  @!P3 LOP3.LUT R19, RZ, R11, RZ, 0x33, !PT ;  /* 0x0000000bff13b212 */ /* 0x000fca00078e33ff */
[----:B-1----:R-:W-:-:S06]  /*1fe0*/  IMAD.WIDE R8, R19, 0x8, R8 ;  /* 0x0000000813087825 */ /* 0x002fcc00078e0208 */
[----:B------:R-:W2:Y:S01]  /*1ff0*/  LDG.E.64 R8, desc[UR6][R8.64+-0x8] ;  /* 0xfffff80608087981 */ /* 0x000ea2000c1e1b00 */
[----:B------:R-:W1:Y:S01]  /*2000*/  LDC.64 R10, c[0x0][0x3b8] ;  /* 0x0000ee00ff0a7b82 */ /* 0x000e620000000a00 */
[-C--:B--2---:R-:W-:Y:S01]  /*2010*/  FMUL R17, R7, R9.reuse ;  /* 0x0000000907117220 */ /* 0x084fe20000400000 */
[----:B------:R-:W-:-:S03]  /*2020*/  FMUL R16, R6, R9 ;  /* 0x0000000906107220 */ /* 0x000fc60000400000 */
[-C--:B------:R-:W-:Y:S01]  /*2030*/  FFMA R17, R6, R8.reuse, -R17 ;  /* 0x0000000806117223 */ /* 0x080fe20000000811 */
[----:B------:R-:W-:-:S03]  /*2040*/  FFMA R16, R7, R8, R16 ;  /* 0x0000000807107223 */ /* 0x000fc60000000010 */
[----:B0----5:R-:W-:Y:S01]  /*2050*/  FADD R4, R17, R4 ;  /* 0x0000000411047221 */ /* 0x021fe20000000000 */
[----:B------:R-:W-:Y:S01]  /*2060*/  FADD R5, R16, R5 ;  /* 0x0000000510057221 */ /* 0x000fe20000000000 */
[----:B------:R-:W-:-:S04]  /*2070*/  IMAD.MOV.U32 R17, RZ, RZ, 0x1 ;  /* 0x00000001ff117424 */ /* 0x000fc800078e00ff */
[----:B------:R4:W-:Y:S04]  /*2080*/  STG.E.64 desc[UR6][R26.64], R4 ;  /* 0x000000041a007986 */ /* 0x0009e8000c101b06 */
[----:B-1----:R4:W-:Y:S01]  /*2090*/  STG.E desc[UR6][R10.64], R17 ;  /* 0x000000110a007986 */ /* 0x0029e2000c101906 */
[----:B------:R-:W-:Y:S05]  /*20a0*/  BRA `(.L_x_14) ;  /* 0x0000000400a07947 */ /* 0x000fea0003800000 */
.L_x_11:
[-C--:B------:R-:W-:Y:S01]  /*20b0*/  IABS R6, R0.reuse ;  /* 0x0000000000067213 */ /* 0x080fe20000000000 */
[----:B------:R-:W3:Y:S01]  /*20c0*/  LDC R15, c[0x0][0x388] ;  /* 0x0000e200ff0f7b82 */ /* 0x000ee20000000800 */
[----:B------:R-:W-:Y:S02]  /*20d0*/  IABS R10, R21 ;  /* 0x00000015000a7213 */ /* 0x000fe40000000000 */
[----:B------:R-:W4:Y:S01]  /*20e0*/  I2F.RP R7, R6 ;  /* 0x0000000600077306 */ /* 0x000f220000209400 */
[----:B------:R-:W-:-:S07]  /*20f0*/  IABS R14, R0 ;  /* 0x00000000000e7213 */ /* 0x000fce0000000000 */
[----:B----4-:R-:W4:Y:S02]  /*2100*/  MUFU.RCP R7, R7 ;  /* 0x0000000700077308 */ /* 0x010f240000001000 */
[----:B----4-:R-:W-:-:S06]  /*2110*/  IADD3 R4, PT, PT, R7, 0xffffffe, RZ ;  /* 0x0ffffffe07047810 */ /* 0x010fcc0007ffe0ff */
[----:B------:R4:W5:Y:S02]  /*2120*/  F2I.FTZ.U32.TRUNC.NTZ R5, R4 ;  /* 0x0000000400057305 */ /* 0x000964000021f000 */
[----:B----4-:R-:W-:Y:S01]  /*2130*/  IMAD.MOV.U32 R4, RZ, RZ, RZ ;  /* 0x000000ffff047224 */ /* 0x010fe200078e00ff */
[----:B-----5:R-:W-:-:S05]  /*2140*/  IADD3 R11, PT, PT, RZ, -R5, RZ ;  /* 0x80000005ff0b7210 */ /* 0x020fca0007ffe0ff */
[----:B------:R-:W-:-:S04]  /*2150*/  IMAD R11, R11, R6, RZ ;  /* 0x000000060b0b7224 */ /* 0x000fc800078e02ff */
[----:B------:R-:W-:Y:S01]  /*2160*/  IMAD.HI.U32 R11, R5, R11, R4 ;  /* 0x0000000b050b7227 */ /* 0x000fe200078e0004 */
[----:B------:R-:W-:-:S05]  /*2170*/  IADD3 R5, PT, PT, RZ, -R14, RZ ;  /* 0x8000000eff057210 */ /* 0x000fca0007ffe0ff */
[----:B------:R-:W-:-:S04]  /*2180*/  IMAD.HI.U32 R4, R11, R10, RZ ;  /* 0x0000000a0b047227 */ /* 0x000fc800078e00ff */
[----:B------:R-:W-:Y:S01]  /*2190*/  IMAD R5, R4, R5, R10 ;  /* 0x0000000504057224 */ /* 0x000fe200078e020a */
[----:B---3--:R-:W-:-:S04]  /*21a0*/  IABS R10, R15 ;  /* 0x0000000f000a7213 */ /* 0x008fc80000000000 */
[----:B------:R-:W-:Y:S01]  /*21b0*/  ISETP.GT.U32.AND P1, PT, R6, R5, PT ;  /* 0x000000050600720c */ /* 0x000fe20003f24070 */
[----:B------:R-:W3:-:S12]  /*21c0*/  I2F.RP R11, R10 ;  /* 0x0000000a000b7306 */ /* 0x000ed80000209400 */
[-C--:B------:R-:W-:Y:S01]  /*21d0*/  @!P1 IADD3 R5, PT, PT, R5, -R6.reuse, RZ ;  /* 0x8000000605059210 */ /* 0x080fe20007ffe0ff */
[----:B------:R-:W-:Y:S01]  /*21e0*/  @!P1 VIADD R4, R4, 0x1 ;  /* 0x0000000104049836 */ /* 0x000fe20000000000 */
[----:B------:R-:W-:Y:S01]  /*21f0*/  ISETP.NE.AND P1, PT, R0, RZ, PT ;  /* 0x000000ff0000720c */ /* 0x000fe20003f25270 */
[----:B---3--:R-:W3:Y:S01]  /*2200*/  MUFU.RCP R11, R11 ;  /* 0x0000000b000b7308 */ /* 0x008ee20000001000 */
[----:B------:R-:W-:Y:S02]  /*2210*/  ISETP.GE.U32.AND P2, PT, R5, R6, PT ;  /* 0x000000060500720c */ /* 0x000fe40003f46070 */
[----:B------:R-:W-:-:S04]  /*2220*/  LOP3.LUT R5, R21, R0, RZ, 0x3c, !PT ;  /* 0x0000000015057212 */ /* 0x000fc800078e3cff */
[----:B------:R-:W-:-:S07]  /*2230*/  ISETP.GE.AND P3, PT, R5, RZ, PT ;  /* 0x000000ff0500720c */ /* 0x000fce0003f66270 */
[----:B------:R-:W-:Y:S01]  /*2240*/  @P2 IADD3 R4, PT, PT, R4, 0x1, RZ ;  /* 0x0000000104042810 */ /* 0x000fe20007ffe0ff */
[----:B---3--:R-:W-:-:S05]  /*2250*/  VIADD R5, R11, 0xffffffe ;  /* 0x0ffffffe0b057836 */ /* 0x008fca0000000000 */
[----:B------:R-:W-:Y:S02]  /*2260*/  @!P3 IADD3 R4, PT, PT, -R4, RZ, RZ ;  /* 0x000000ff0404b210 */ /* 0x000fe40007ffe1ff */
[----:B------:R-:W-:Y:S01]  /*2270*/  @!P1 LOP3.LUT R4, RZ, R0, RZ, 0x33, !PT ;  /* 0x00000000ff049212 */ /* 0x000fe200078e33ff */
[----:B------:R-:W3:Y:S03]  /*2280*/  F2I.FTZ.U32.TRUNC.NTZ R5, R5 ;  /* 0x0000000500057305 */ /* 0x000ee6000021f000 */
[----:B------:R-:W-:Y:S02]  /*2290*/  I2FP.F32.S32 R7, R4 ;  /* 0x0000000400077245 */ /* 0x000fe40000201400 */
[----:B------:R-:W-:-:S03]  /*22a0*/  MOV R4, RZ ;  /* 0x000000ff00047202 */ /* 0x000fc60000000f00 */
[----:B------:R-:W-:Y:S02]  /*22b0*/  FFMA R6, R7, -R9, R8 ;  /* 0x8000000907067223 */ /* 0x000fe40000000008 */
[----:B------:R-:W4:Y:S04]  /*22c0*/  LDC R7, c[0x0][0x390] ;  /* 0x0000e400ff077b82 */ /* 0x000f280000000800 */
[----:B------:R-:W5:Y:S01]  /*22d0*/  F2I.TRUNC.NTZ R6, R6 ;  /* 0x0000000600067305 */ /* 0x000f62000020f100 */
[----:B---3--:R-:W-:-:S05]  /*22e0*/  IADD3 R9, PT, PT, RZ, -R5, RZ ;  /* 0x80000005ff097210 */ /* 0x008fca0007ffe0ff */
[----:B------:R-:W-:-:S04]  /*22f0*/  IMAD R9, R9, R10, RZ ;  /* 0x0000000a09097224 */ /* 0x000fc800078e02ff */
[----:B------:R-:W-:Y:S01]  /*2300*/  IMAD.HI.U32 R4, R5, R9, R4 ;  /* 0x0000000905047227 */ /* 0x000fe200078e0004 */
[----:B-----5:R-:W-:-:S05]  /*2310*/  IABS R8, R6 ;  /* 0x0000000600087213 */ /* 0x020fca0000000000 */
[----:B------:R-:W-:Y:S01]  /*2320*/  IMAD.MOV.U32 R5, RZ, RZ, R8 ;  /* 0x000000ffff057224 */ /* 0x000fe200078e0008 */
[----:B----4-:R-:W-:-:S03]  /*2330*/  IABS R9, R7 ;  /* 0x0000000700097213 */ /* 0x010fc60000000000 */
[----:B------:R-:W-:-:S05]  /*2340*/  IMAD.HI.U32 R4, R4, R5, RZ ;  /* 0x0000000504047227 */ /* 0x000fca00078e00ff */
[----:B------:R-:W-:-:S05]  /*2350*/  IADD3 R8, PT, PT, -R4, RZ, RZ ;  /* 0x000000ff04087210 */ /* 0x000fca0007ffe1ff */
[----:B------:R-:W-:Y:S01]  /*2360*/  IMAD R5, R10, R8, R5 ;  /* 0x000000080a057224 */ /* 0x000fe200078e0205 */
[----:B------:R-:W-:-:S04]  /*2370*/  MOV R8, R9 ;  /* 0x0000000900087202 */ /* 0x000fc80000000f00 */
[----:B------:R-:W-:Y:S01]  /*2380*/  ISETP.GT.U32.AND P2, PT, R10, R5, PT ;  /* 0x000000050a00720c */ /* 0x000fe20003f44070 */
[----:B------:R-:W3:-:S12]  /*2390*/  I2F.RP R9, R8 ;  /* 0x0000000800097306 */ /* 0x000ed80000209400 */
[----:B------:R-:W-:Y:S01]  /*23a0*/  @!P2 IMAD.IADD R5, R5, 0x1, -R10 ;  /* 0x000000010505a824 */ /* 0x000fe200078e0a0a */
[----:B------:R-:W-:Y:S01]  /*23b0*/  @!P2 IADD3 R4, PT, PT, R4, 0x1, RZ ;  /* 0x000000010404a810 */ /* 0x000fe20007ffe0ff */
[----:B---3--:R-:W3:Y:S01]  /*23c0*/  MUFU.RCP R9, R9 ;  /* 0x0000000900097308 */ /* 0x008ee20000001000 */
[----:B------:R-:W-:Y:S02]  /*23d0*/  ISETP.NE.AND P2, PT, R15, RZ, PT ;  /* 0x000000ff0f00720c */ /* 0x000fe40003f45270 */
[----:B------:R-:W-:Y:S02]  /*23e0*/  ISETP.GE.U32.AND P1, PT, R5, R10, PT ;  /* 0x0000000a0500720c */ /* 0x000fe40003f26070 */
[----:B------:R-:W-:-:S04]  /*23f0*/  LOP3.LUT R5, R6, R15, RZ, 0x3c, !PT ;  /* 0x0000000f06057212 */ /* 0x000fc800078e3cff */
[----:B------:R-:W-:-:S07]  /*2400*/  ISETP.GE.AND P3, PT, R5, RZ, PT ;  /* 0x000000ff0500720c */ /* 0x000fce0003f66270 */
[----:B------:R-:W-:Y:S01]  /*2410*/  @P1 IADD3 R4, PT, PT, R4, 0x1, RZ ;  /* 0x0000000104041810 */ /* 0x000fe20007ffe0ff */
[----:B---3--:R-:W-:-:S05]  /*2420*/  VIADD R5, R9, 0xffffffe ;  /* 0x0ffffffe09057836 */ /* 0x008fca0000000000 */
[----:B------:R-:W-:Y:S01]  /*2430*/  @!P3 IADD3 R4, PT, PT, -R4, RZ, RZ ;  /* 0x000000ff0404b210 */ /* 0x000fe20007ffe1ff */
[----:B------:R-:W3:Y:S01]  /*2440*/  F2I.FTZ.U32.TRUNC.NTZ R5, R5 ;  /* 0x0000000500057305 */ /* 0x000ee2000021f000 */
[----:B------:R-:W-:Y:S02]  /*2450*/  @!P2 LOP3.LUT R4, RZ, R15, RZ, 0x33, !PT ;  /* 0x0000000fff04a212 */ /* 0x000fe400078e33ff */
[----:B------:R-:W-:Y:S02]  /*2460*/  ISETP.NE.AND P3, PT, R7, RZ, PT ;  /* 0x000000ff0700720c */ /* 0x000fe40003f65270 */
[----:B------:R-:W-:Y:S01]  /*2470*/  I2FP.F32.S32 R14, R4 ;  /* 0x00000004000e7245 */ /* 0x000fe20000201400 */
[----:B------:R-:W-:-:S05]  /*2480*/  IMAD.MOV.U32 R4, RZ, RZ, RZ ;  /* 0x000000ffff047224 */ /* 0x000fca00078e00ff */
[----:B------:R-:W4:Y:S01]  /*2490*/  F2I.TRUNC.NTZ R14, R14 ;  /* 0x0000000e000e7305 */ /* 0x000f22000020f100 */
[----:B---3--:R-:W-:-:S05]  /*24a0*/  IADD3 R9, PT, PT, RZ, -R5, RZ ;  /* 0x80000005ff097210 */ /* 0x008fca0007ffe0ff */
[----:B------:R-:W-:-:S04]  /*24b0*/  IMAD R9, R9, R8, RZ ;  /* 0x0000000809097224 */ /* 0x000fc800078e02ff */
[----:B------:R-:W-:Y:S01]  /*24c0*/  IMAD.HI.U32 R4, R5, R9, R4 ;  /* 0x0000000905047227 */ /* 0x000fe200078e0004 */
[----:B----4-:R-:W-:Y:S02]  /*24d0*/  IABS R10, R14 ;  /* 0x0000000e000a7213 */ /* 0x010fe40000000000 */
[----:B------:R-:W-:Y:S02]  /*24e0*/  ISETP.GE.AND P2, PT, R14, RZ, PT ;  /* 0x000000ff0e00720c */ /* 0x000fe40003f46270 */
[----:B------:R-:W-:-:S05]  /*24f0*/  MOV R9, R10 ;  /* 0x0000000a00097202 */ /* 0x000fca0000000f00 */
[----:B------:R-:W-:-:S05]  /*2500*/  IMAD.HI.U32 R4, R4, R9, RZ ;  /* 0x0000000904047227 */ /* 0x000fca00078e00ff */
[----:B------:R-:W-:-:S05]  /*2510*/  IADD3 R4, PT, PT, -R4, RZ, RZ ;  /* 0x000000ff04047210 */ /* 0x000fca0007ffe1ff */
[C---:B------:R-:W-:Y:S02]  /*2520*/  IMAD R9, R8.reuse, R4, R9 ;  /* 0x0000000408097224 */ /* 0x040fe400078e0209 */
[----:B------:R-:W3:Y:S03]  /*2530*/  LDC.64 R4, c[0x0][0x398] ;  /* 0x0000e600ff047b82 */ /* 0x000ee60000000a00 */
[----:B------:R-:W-:-:S13]  /*2540*/  ISETP.GT.U32.AND P1, PT, R8, R9, PT ;  /* 0x000000090800720c */ /* 0x000fda0003f24070 */
[----:B------:R-:W-:-:S05]  /*2550*/  @!P1 IMAD.IADD R9, R9, 0x1, -R8 ;  /* 0x0000000109099824 */ /* 0x000fca00078e0a08 */
[----:B------:R-:W-:-:S13]  /*2560*/  ISETP.GT.U32.AND P1, PT, R8, R9, PT ;  /* 0x000000090800720c */ /* 0x000fda0003f24070 */
[----:B------:R-:W-:Y:S02]  /*2570*/  @!P1 IADD3 R9, PT, PT, R9, -R8, RZ ;  /* 0x8000000809099210 */ /* 0x000fe40007ffe0ff */
[----:B------:R-:W-:-:S03]  /*2580*/  IADD3 R8, PT, PT, -R14, RZ, RZ ;  /* 0x000000ff0e087210 */ /* 0x000fc60007ffe1ff */
[----:B------:R-:W-:Y:S01]  /*2590*/  @!P2 IMAD.MOV R9, RZ, RZ, -R9 ;  /* 0x000000ffff09a224 */ /* 0x000fe200078e0a09 */
[----:B------:R-:W-:Y:S01]  /*25a0*/  @!P3 LOP3.LUT R9, RZ, R7, RZ, 0x33, !PT ;  /* 0x00000007ff09b212 */ /* 0x000fe200078e33ff */
[----:B------:R-:W-:-:S04]  /*25b0*/  IMAD R15, R15, R8, R6 ;  /* 0x000000080f0f7224 */ /* 0x000fc800078e0206 */
[----:B------:R-:W-:-:S04]  /*25c0*/  IMAD R9, R2, R15, R9 ;  /* 0x0000000f02097224 */ /* 0x000fc800078e0209 */
[----:B---3--:R-:W-:-:S06]  /*25d0*/  IMAD.WIDE R4, R9, 0x8, R4 ;  /* 0x0000000809047825 */ /* 0x008fcc00078e0204 */
[----:B------:R-:W3:Y:S01]  /*25e0*/  LDG.E.64 R4, desc[UR6][R4.64] ;  /* 0x0000000604047981 */ /* 0x000ee2000c1e1b00 */
[----:B------:R-:W4:Y:S01]  /*25f0*/  LDC.64 R6, c[0x0][0x3b8] ;  /* 0x0000ee00ff067b82 */ /* 0x000f220000000a00 */
[----:B------:R-:W-:Y:S02]  /*2600*/  HFMA2 R9, -RZ, RZ, 0, 5.9604644775390625e-08 ;  /* 0x00000001ff097431 */ /* 0x000fe400000001ff */
[----:B---3--:R3:W-:Y:S04]  /*2610*/  STG.E.64 desc[UR6][R26.64], R4 ;  /* 0x000000041a007986 */ /* 0x0087e8000c101b06 */
[----:B----4-:R3:W-:Y:S01]  /*2620*/  STG.E desc[UR6][R6.64], R9 ;  /* 0x0000000906007986 */ /* 0x0107e2000c101906 */
[----:B------:R-:W-:Y:S05]  /*2630*/  BRA `(.L_x_14) ;  /* 0x00000000003c7947 */ /* 0x000fea0003800000 */
.L_x_10:
[----:B------:R-:W-:-:S13]  /*2640*/  ISETP.NE.AND P1, PT, R13, RZ, PT ;  /* 0x000000ff0d00720c */ /* 0x000fda0003f25270 */
[----:B------:R-:W-:Y:S05]  /*2650*/  @!P1 BRA `(.L_x_15) ;  /* 0x00000000002c9947 */ /* 0x000fea0003800000 */
[----:B------:R-:W-:Y:S01]  /*2660*/  ISETP.NE.AND P1, PT, R13, 0x1, PT ;  /* 0x000000010d00780c */ /* 0x000fe20003f25270 */
[----:B------:R-:W3:-:S12]  /*2670*/  LDC.64 R6, c[0x0][0x398] ;  /* 0x0000e600ff067b82 */ /* 0x000ed80000000a00 */
[----:B------:R-:W4:Y:S04]  /*2680*/  @P1 LDG.E.64 R4, desc[UR6][R22.64] ;  /* 0x0000000616041981 */ /* 0x000f28000c1e1b00 */
[----:B------:R-:W5:Y:S01]  /*2690*/  @!P1 LDG.E.64 R4, desc[UR6][R24.64] ;  /* 0x0000000618049981 */ /* 0x000f62000c1e1b00 */
[----:B---3--:R-:W-:-:S03]  /*26a0*/  IMAD.WIDE R6, R12, 0x8, R6 ;  /* 0x000000080c067825 */ /* 0x008fc600078e0206 */
[----:B-----5:R3:W-:Y:S04]  /*26b0*/  @!P1 STG.E.64 desc[UR6][R22.64], R4 ;  /* 0x0000000416009986 */ /* 0x0207e8000c101b06 */
[----:B------:R-:W4:Y:S02]  /*26c0*/  LDG.E.64 R6, desc[UR6][R6.64] ;  /* 0x0000000606067981 */ /* 0x000f24000c1e1b00 */
[----:B----4-:R-:W-:Y:S01]  /*26d0*/  FADD R8, R6, R4 ;  /* 0x0000000406087221 */ /* 0x010fe20000000000 */
[----:B------:R-:W-:-:S05]  /*26e0*/  FADD R9, R7, R5 ;  /* 0x0000000507097221 */ /* 0x000fca0000000000 */
[----:B------:R3:W-:Y:S01]  /*26f0*/  STG.E.64 desc[UR6][R22.64], R8 ;  /* 0x0000000816007986 */ /* 0x0007e2000c101b06 */
[----:B------:R-:W-:Y:S05]  /*2700*/  BRA `(.L_x_14) ;  /* 0x0000000000087947 */ /* 0x000fea0003800000 */
.L_x_15:
[----:B------:R-:W3:Y:S04]  /*2710*/  LDG.E.64 R4, desc[UR6][R24.64] ;  /* 0x0000000618047981 */ /* 0x000ee8000c1e1b00 */
[----:B---3--:R3:W-:Y:S02]  /*2720*/  STG.E.64 desc[UR6][R22.64], R4 ;  /* 0x0000000416007986 */ /* 0x0087e4000c101b06 */
.L_x_14:
[----:B012---:R-:W-:Y:S05]  /*2730*/  BSYNC.RECONVERGENT B0 ;  /* 0x0000000000007941 */ /* 0x007fea0003800200 */
.L_x_9:
[----:B------:R-:W-:Y:S01]  /*2740*/  IADD3 R3, PT, PT, R3, 0x1, RZ ;  /* 0x0000000103037810 */ /* 0x000fe20007ffe0ff */
[----:B------:R-:W-:Y:S01]  /*2750*/  UIADD3 UR5, UPT, UPT, UR4, UR10, URZ ;  /* 0x0000000a04057290 */ /* 0x000fe2000fffe0ff */
[----:B------:R-:W-:Y:S02]  /*2760*/  VIADD R12, R12, UR9 ;  /* 0x000000090c0c7c36 */ /* 0x000fe40008000000 */
[----:B------:R-:W-:-:S13]  /*2770*/  ISETP.NE.AND P1, PT, R3, RZ, PT ;  /* 0x000000ff0300720c */ /* 0x000fda0003f25270 */
[----:B------:R-:W-:Y:S05]  /*2780*/  @!P1 EXIT ;  /* 0x000000000000994d */ /* 0x000fea0003800000 */
[----:B------:R-:W-:Y:S01]  /*2790*/  IADD3 R13, PT, PT, R13, 0x1, RZ ;  /* 0x000000010d0d7810 */ /* 0x000fe20007ffe0ff */
[----:B------:R-:W-:Y:S01]  /*27a0*/  UMOV UR4, UR5 ;  /* 0x0000000500047c82 */ /* 0x000fe20008000000 */
[----:B------:R-:W-:Y:S05]  /*27b0*/  BRA `(.L_x_16) ;  /* 0xffffffec00607947 */ /* 0x000fea000383ffff */
.L_x_0:
[C---:B------:R-:W-:Y:S01]  /*27c0*/  ISETP.GE.U32.AND P0, PT, R6.reuse, 0x4, PT ;  /* 0x000000040600780c */ /* 0x040fe20003f06070 */
[----:B------:R-:W-:Y:S01]  /*27d0*/  HFMA2 R5, -RZ, RZ, 0, 0 ;  /* 0x00000000ff057431 */ /* 0x000fe200000001ff */
[----:B------:R-:W-:-:S11]  /*27e0*/  LOP3.LUT R0, R6, 0x3, RZ, 0xc0, !PT ;  /* 0x0000000306007812 */ /* 0x000fd600078ec0ff */
[----:B------:R-:W-:Y:S05]  /*27f0*/  @!P0 BRA `(.L_x_17) ;  /* 0x0000001000748947 */ /* 0x000fea0003800000 */
[----:B------:R-:W-:Y:S01]  /*2800*/  LOP3.LUT R5, R6, 0x7ffffffc, RZ, 0xc0, !PT ;  /* 0x7ffffffc06057812 */ /* 0x000fe200078ec0ff */
[----:B------:R-:W-:Y:S01]  /*2810*/  UMOV UR4, URZ ;  /* 0x000000ff00047c82 */ /* 0x000fe20008000000 */
[----:B------:R-:W-:Y:S02]  /*2820*/  IMAD R2, R21, R2, RZ ;  /* 0x0000000215027224 */ /* 0x000fe400078e02ff */
[----:B------:R-:W-:Y:S02]  /*2830*/  IMAD R18, R4, R3, R3 ;  /* 0x0000000304127224 */ /* 0x000fe400078e0203 */
[----:B------:R-:W-:-:S05]  /*2840*/  IMAD.MOV R6, RZ, RZ, -R5 ;  /* 0x000000ffff067224 */ /* 0x000fca00078e0a05 */
[----:B------:R-:W-:-:S13]  /*2850*/  ISETP.GE.AND P0, PT, R6, RZ, PT ;  /* 0x000000ff0600720c */ /* 0x000fda0003f06270 */
[----:B------:R-:W-:Y:S05]  /*2860*/  @P0 BRA `(.L_x_18) ;  /* 0x0000000c00b00947 */ /* 0x000fea0003800000 */
[----:B------:R-:W-:Y:S02]  /*2870*/  IADD3 R7, PT, PT, -R6, RZ, RZ ;  /* 0x000000ff06077210 */ /* 0x000fe40007ffe1ff */
[----:B------:R-:W-:Y:S02]  /*2880*/  PLOP3.LUT P0, PT, PT, PT, PT, 0x80, 0x8 ;  /* 0x000000000008781c */ /* 0x000fe40003f0f070 */
[----:B------:R-:W-:-:S13]  /*2890*/  ISETP.GT.AND P1, PT, R7, 0xc, PT ;  /* 0x0000000c0700780c */ /* 0x000fda0003f24270 */
[----:B------:R-:W-:Y:S05]  /*28a0*/  @!P1 BRA `(.L_x_19) ;  /* 0x00000008005c9947 */ /* 0x000fea0003800000 */
[----:B------:R-:W-:-:S13]  /*28b0*/  PLOP3.LUT P0, PT, PT, PT, PT, 0x8, 0x80 ;  /* 0x000000000080781c */ /* 0x000fda0003f0e170 */
.L_x_20:
[----:B0-----:R-:W0:Y:S01]  /*28c0*/  LDC.64 R10, c[0x0][0x398] ;  /* 0x0000e600ff0a7b82 */ /* 0x001e220000000a00 */
[----:B------:R-:W-:Y:S02]  /*28d0*/  ISETP.NE.AND P1, PT, RZ, UR4, PT ;  /* 0x00000004ff007c0c */ /* 0x000fe4000bf25270 */
[----:B------:R-:W-:Y:S01]  /*28e0*/  ISETP.NE.AND P2, PT, RZ, UR4, PT ;  /* 0x00000004ff007c0c */ /* 0x000fe2000bf45270 */
[----:B------:R-:W-:-:S04]  /*28f0*/  HFMA2 R7, -RZ, RZ, 0, 5.9604644775390625e-08 ;  /* 0x00000001ff077431 */ /* 0x000fc800000001ff */
[----:B------:R-:W1:Y:S06]  /*2900*/  LDC R3, c[0x0][0x390] ;  /* 0x0000e400ff037b82 */ /* 0x000e6c0000000800 */
[----:B------:R-:W2:Y:S04]  /*2910*/  @!P1 LDG.E.64 R14, desc[UR6][R24.64] ;  /* 0x00000006180e9981 */ /* 0x000ea8000c1e1b00 */
[----:B------:R-:W3:Y:S01]  /*2920*/  @P1 LDG.E.64 R16, desc[UR6][R26.64] ;  /* 0x000000061a101981 */ /* 0x000ee2000c1e1b00 */
[----:B0-----:R-:W-:-:S06]  /*2930*/  @P1 IMAD.WIDE R12, R2, 0x8, R10 ;  /* 0x00000008020c1825 */ /* 0x001fcc00078e020a */
[----:B------:R-:W3:Y:S02]  /*2940*/  @P1 LDG.E.64 R12, desc[UR6][R12.64] ;  /* 0x000000060c0c1981 */ /* 0x000ee4000c1e1b00 */
[----:B---3--:R-:W-:Y:S01]  /*2950*/  @P1 FADD R14, R12, R16 ;  /* 0x000000100c0e1221 */ /* 0x008fe20000000000 */
[----:B------:R-:W-:-:S05]  /*2960*/  @P1 FADD R15, R13, R17 ;  /* 0x000000110d0f1221 */ /* 0x000fca0000000000 */
[----:B--2---:R0:W-:Y:S04]  /*2970*/  STG.E.64 desc[UR6][R26.64], R14 ;  /* 0x0000000e1a007986 */ /* 0x0041e8000c101b06 */
[----:B------:R-:W-:Y:S04]  /*2980*/  STG.E desc[UR6][R8.64], R7 ;  /* 0x0000000708007986 */ /* 0x000fe8000c101906 */
[----:B------:R-:W2:Y:S01]  /*2990*/  @P2 LDG.E.64 R20, desc[UR6][R26.64] ;  /* 0x000000061a142981 */ /* 0x000ea2000c1e1b00 */
[----:B------:R-:W-:-:S03]  /*29a0*/  IMAD.WIDE R28, R18, 0x8, R10 ;  /* 0x00000008121c7825 */ /* 0x000fc600078e020a */
[----:B------:R-:W3:Y:S04]  /*29b0*/  @!P2 LDG.E.64 R20, desc[UR6][R24.64] ;  /* 0x000000061814a981 */ /* 0x000ee8000c1e1b00 */
[----:B---3--:R3:W-:Y:S04]  /*29c0*/  @!P2 STG.E.64 desc[UR6][R26.64], R20 ;  /* 0x000000141a00a986 */ /* 0x0087e8000c101b06 */
[----:B------:R-:W2:Y:S01]  /*29d0*/  LDG.E.64 R12, desc[UR6][R28.64] ;  /* 0x000000061c0c7981 */ /* 0x000ea2000c1e1b00 */
[----:B-1----:R-:W-:-:S04]  /*29e0*/  IMAD.WIDE R16, R3, 0x8, R28 ;  /* 0x0000000803107825 */ /* 0x002fc800078e021c */
[----:B--2---:R-:W-:Y:S01]  /*29f0*/  FADD R22, R12, R20 ;  /* 0x000000140c167221 */ /* 0x004fe20000000000 */
[----:B------:R-:W-:-:S05]  /*2a00*/  FADD R23, R13, R21 ;  /* 0x000000150d177221 */ /* 0x000fca0000000000 */
[----:B------:R1:W-:Y:S04]  /*2a10*/  STG.E.64 desc[UR6][R26.64], R22 ;  /* 0x000000161a007986 */ /* 0x0003e8000c101b06 */
[----:B------:R-:W-:Y:S04]  /*2a20*/  STG.E desc[UR6][R8.64], R7 ;  /* 0x0000000708007986 */ /* 0x000fe8000c101906 */
[----:B------:R-:W3:Y:S04]  /*2a30*/  LDG.E.64 R12, desc[UR6][R26.64] ;  /* 0x000000061a0c7981 */ /* 0x000ee8000c1e1b00 */
[----:B0-----:R-:W3:Y:S01]  /*2a40*/  LDG.E.64 R14, desc[UR6][R16.64] ;  /* 0x00000006100e7981 */ /* 0x001ee2000c1e1b00 */
[----:B------:R-:W-:Y:S01]  /*2a50*/  IMAD.WIDE R28, R3, 0x8, R16 ;  /* 0x00000008031c7825 */ /* 0x000fe200078e0210 */
[----:B------:R-:W-:-:S03]  /*2a60*/  UIADD3 UR5, UPT, UPT, UR4, 0x4, URZ ;  /* 0x0000000404057890 */ /* 0x000fc6000fffe0ff */
[----:B---3--:R-:W-:Y:S01]  /*2a70*/  FADD R20, R14, R12 ;  /* 0x0000000c0e147221 */ /* 0x008fe20000000000 */
[----:B------:R-:W-:-:S05]  /*2a80*/  FADD R21, R15, R13 ;  /* 0x0000000d0f157221 */ /* 0x000fca0000000000 */
[----:B------:R0:W-:Y:S04]  /*2a90*/  STG.E.64 desc[UR6][R26.64], R20 ;  /* 0x000000141a007986 */ /* 0x0001e8000c101b06 */
[----:B------:R-:W-:Y:S04]  /*2aa0*/  STG.E desc[UR6][R8.64], R7 ;  /* 0x0000000708007986 */ /* 0x000fe8000c101906 */
[----:B------:R-:W1:Y:S04]  /*2ab0*/  LDG.E.64 R12, desc[UR6][R28.64] ;  /* 0x000000061c0c7981 */ /* 0x000e68000c1e1b00 */
[----:B------:R-:W1:Y:S01]  /*2ac0*/  LDG.E.64 R14, desc[UR6][R26.64] ;  /* 0x000000061a0e7981 */ /* 0x000e62000c1e1b00 */
[----:B------:R-:W-:Y:S01]  /*2ad0*/  ISETP.NE.AND P1, PT, RZ, UR5, PT ;  /* 0x00000005ff007c0c */ /* 0x000fe2000bf25270 */
[----:B------:R-:W-:-:S02]  /*2ae0*/  IMAD R2, R3, 0x4, R2 ;  /* 0x0000000403027824 */ /* 0x000fc400078e0202 */
[----:B-1----:R-:W-:Y:S01]  /*2af0*/  FADD R22, R12, R14 ;  /* 0x0000000e0c167221 */ /* 0x002fe20000000000 */
[----:B------:R-:W-:-:S09]  /*2b00*/  FADD R23, R13, R15 ;  /* 0x0000000f0d177221 */ /* 0x000fd20000000000 */
[----:B------:R-:W-:Y:S01]  /*2b10*/  @P1 IMAD.WIDE R12, R2, 0x8, R10 ;  /* 0x00000008020c1825 */ /* 0x000fe200078e020a */
[----:B------:R1:W-:Y:S04]  /*2b20*/  STG.E.64 desc[UR6][R26.64], R22 ;  /* 0x000000161a007986 */ /* 0x0003e8000c101b06 */
[----:B------:R-:W-:Y:S04]  /*2b30*/  STG.E desc[UR6][R8.64], R7 ;  /* 0x0000000708007986 */ /* 0x000fe8000c101906 */
[----:B------:R-:W2:Y:S04]  /*2b40*/  @P1 LDG.E.64 R12, desc[UR6][R12.64] ;  /* 0x000000060c0c1981 */ /* 0x000ea8000c1e1b00 */
[----:B------:R-:W3:Y:S04]  /*2b50*/  @!P1 LDG.E.64 R14, desc[UR6][R24.64] ;  /* 0x00000006180e9981 */ /* 0x000ee8000c1e1b00 */
[----:B------:R-:W2:Y:S01]  /*2b60*/  @P1 LDG.E.64 R16, desc[UR6][R26.64] ;  /* 0x000000061a101981 */ /* 0x000ea2000c1e1b00 */
[----:B------:R-:W-:Y:S01]  /*2b70*/  ISETP.NE.AND P2, PT, RZ, UR5, PT ;  /* 0x00000005ff007c0c */ /* 0x000fe2000bf45270 */
[----:B--2---:R-:W-:Y:S01]  /*2b80*/  @P1 FADD R14, R12, R16 ;  /* 0x000000100c0e1221 */ /* 0x004fe20000000000 */
[----:B------:R-:W-:-:S05]  /*2b90*/  @P1 FADD R15, R13, R17 ;  /* 0x000000110d0f1221 */ /* 0x000fca0000000000 */
[----:B---3--:R2:W-:Y:S04]  /*2ba0*/  STG.E.64 desc[UR6][R26.64], R14 ;  /* 0x0000000e1a007986 */ /* 0x0085e8000c101b06 */
[----:B------:R-:W-:Y:S04]  /*2bb0*/  STG.E desc[UR6][R8.64], R7 ;  /* 0x0000000708007986 */ /* 0x000fe8000c101906 */
[----:B0-----:R-:W1:Y:S01]  /*2bc0*/  @P2 LDG.E.64 R20, desc[UR6][R26.64] ;  /* 0x000000061a142981 */ /* 0x001e62000c1e1b00 */
[----:B------:R-:W-:-:S03]  /*2bd0*/  LEA R18, R3, R18, 0x2 ;  /* 0x0000001203127211 */ /* 0x000fc600078e10ff */
[----:B------:R-:W3:Y:S02]  /*2be0*/  @!P2 LDG.E.64 R20, desc[UR6][R24.64] ;  /* 0x000000061814a981 */ /* 0x000ee4000c1e1b00 */
[----:B------:R-:W-:Y:S02]  /*2bf0*/  IMAD.WIDE R28, R18, 0x8, R10 ;  /* 0x00000008121c7825 */ /* 0x000fe400078e020a */
[----:B---3--:R0:W-:Y:S04]  /*2c00*/  @!P2 STG.E.64 desc[UR6][R26.64], R20 ;  /* 0x000000141a00a986 */ /* 0x0081e8000c101b06 */
[----:B------:R-:W1:Y:S01]  /*2c10*/  LDG.E.64 R12, desc[UR6][R28.64] ;  /* 0x000000061c0c7981 */ /* 0x000e62000c1e1b00 */
[----:B------:R-:W-:-:S04]  /*2c20*/  IMAD.WIDE R16, R3, 0x8, R28 ;  /* 0x0000000803107825 */ /* 0x000fc800078e021c */
[----:B-1----:R-:W-:Y:S01]  /*2c30*/  FADD R22, R12, R20 ;  /* 0x000000140c167221 */ /* 0x002fe20000000000 */
[----:B------:R-:W-:-:S05]  /*2c40*/  FADD R23, R13, R21 ;  /* 0x000000150d177221 */ /* 0x000fca0000000000 */
[----:B------:R1:W-:Y:S04]  /*2c50*/  STG.E.64 desc[UR6][R26.64], R22 ;  /* 0x000000161a007986 */ /* 0x0003e8000c101b06 */
[----:B------:R-:W-:Y:S04]  /*2c60*/  STG.E desc[UR6][R8.64], R7 ;  /* 0x0000000708007986 */ /* 0x000fe8000c101906 */
[----:B------:R-:W3:Y:S04]  /*2c70*/  LDG.E.64 R12, desc[UR6][R16.64] ;  /* 0x00000006100c7981 */ /* 0x000ee8000c1e1b00 */
[----:B--2---:R-:W3:Y:S01]  /*2c80*/  LDG.E.64 R14, desc[UR6][R26.64] ;  /* 0x000000061a0e7981 */ /* 0x004ee2000c1e1b00 */
[----:B0-----:R-:W-:Y:S01]  /*2c90*/  IMAD.WIDE R20, R3, 0x8, R16 ;  /* 0x0000000803147825 */ /* 0x001fe200078e0210 */
[----:B------:R-:W-:-:S03]  /*2ca0*/  UIADD3 UR5, UPT, UPT, UR4, 0x8, URZ ;  /* 0x0000000804057890 */ /* 0x000fc6000fffe0ff */
[----:B---3--:R-:W-:Y:S01]  /*2cb0*/  FADD R28, R12, R14 ;  /* 0x0000000e0c1c7221 */ /* 0x008fe20000000000 */
[----:B------:R-:W-:-:S05]  /*2cc0*/  FADD R29, R13, R15 ;  /* 0x0000000f0d1d7221 */ /* 0x000fca0000000000 */
[----:B------:R0:W-:Y:S04]  /*2cd0*/  STG.E.64 desc[UR6][R26.64], R28 ;  /* 0x0000001c1a007986 */ /* 0x0001e8000c101b06 */
[----:B------:R-:W-:Y:S04]  /*2ce0*/  STG.E desc[UR6][R8.64], R7 ;  /* 0x0000000708007986 */ /* 0x000fe8000c101906 */
[----:B------:R-:W1:Y:S04]  /*2cf0*/  LDG.E.64 R12, desc[UR6][R20.64] ;  /* 0x00000006140c7981 */ /* 0x000e68000c1e1b00 */
[----:B------:R-:W1:Y:S01]  /*2d00*/  LDG.E.64 R14, desc[UR6][R26.64] ;  /* 0x000000061a0e7981 */ /* 0x000e62000c1e1b00 */
[----:B------:R-:W-:-:S02]  /*2d10*/  ISETP.NE.AND P1, PT, RZ, UR5, PT ;  /* 0x00000005ff007c0c */ /* 0x000fc4000bf25270 */
[----:B------:R-:W-:Y:S01]  /*2d20*/  LEA R2, R3, R2, 0x2 ;  /* 0x0000000203027211 */ /* 0x000fe200078e10ff */
        /* <DEDUP_REMOVED lines=13> */
[----:B------:R-:W1:Y:S01]  /*2e00*/  @P2 LDG.E.64 R20, desc[UR6][R26.64] ;  /* 0x000000061a142981 */ /* 0x000e62000c1e1b00 */
[----:B------:R-:W-:-:S03]  /*2e10*/  IMAD R18, R3, 0x4, R18 ;  /* 0x0000000403127824 */ /* 0x000fc600078e0212 */
[----:B------:R-:W3:Y:S01]  /*2e20*/  @!P2 LDG.E.64 R20, desc[UR6][R24.64] ;  /* 0x000000061814a981 */ /* 0x000ee2000c1e1b00 */
[----:B0-----:R-:W-:-:S03]  /*2e30*/  IMAD.WIDE R28, R18, 0x8, R10 ;  /* 0x00000008121c7825 */ /* 0x001fc600078e020a */
[----:B---3--:R-:W-:Y:S04]  /*2e40*/  @!P2 STG.E.64 desc[UR6][R26.64], R20 ;  /* 0x000000141a00a986 */ /* 0x008fe8000c101b06 */
[----:B------:R-:W1:Y:S02]  /*2e50*/  LDG.E.64 R12, desc[UR6][R28.64] ;  /* 0x000000061c0c7981 */ /* 0x000e64000c1e1b00 */
[----:B-1----:R-:W-:Y:S01]  /*2e60*/  FADD R22, R12, R20 ;  /* 0x000000140c167221 */ /* 0x002fe20000000000 */
[----:B------:R-:W-:Y:S01]  /*2e70*/  FADD R23, R13, R21 ;  /* 0x000000150d177221 */ /* 0x000fe20000000000 */
[----:B------:R-:W-:-:S04]  /*2e80*/  IMAD.WIDE R12, R3, 0x8, R28 ;  /* 0x00000008030c7825 */ /* 0x000fc800078e021c */
[----:B------:R0:W-:Y:S04]  /*2e90*/  STG.E.64 desc[UR6][R26.64], R22 ;  /* 0x000000161a007986 */ /* 0x0001e8000c101b06 */
[----:B------:R-:W-:Y:S04]  /*2ea0*/  STG.E desc[UR6][R8.64], R7 ;  /* 0x0000000708007986 */ /* 0x000fe8000c101906 */
[----:B--2---:R-:W2:Y:S04]  /*2eb0*/  LDG.E.64 R14, desc[UR6][R12.64] ;  /* 0x000000060c0e7981 */ /* 0x004ea8000c1e1b00 */
[----:B------:R-:W2:Y:S01]  /*2ec0*/  LDG.E.64 R16, desc[UR6][R26.64] ;  /* 0x000000061a107981 */ /* 0x000ea2000c1e1b00 */
[----:B------:R-:W-:Y:S01]  /*2ed0*/  UIADD3 UR5, UPT, UPT, UR4, 0xc, URZ ;  /* 0x0000000c04057890 */ /* 0x000fe2000fffe0ff */
[----:B--2---:R-:W-:Y:S01]  /*2ee0*/  FADD R28, R14, R16 ;  /* 0x000000100e1c7221 */ /* 0x004fe20000000000 */
[----:B------:R-:W-:Y:S01]  /*2ef0*/  FADD R29, R15, R17 ;  /* 0x000000110f1d7221 */ /* 0x000fe20000000000 */
[----:B------:R-:W-:-:S04]  /*2f00*/  IMAD.WIDE R14, R3, 0x8, R12 ;  /* 0x00000008030e7825 */ /* 0x000fc800078e020c */
[----:B------:R1:W-:Y:S04]  /*2f10*/  STG.E.64 desc[UR6][R26.64], R28 ;  /* 0x0000001c1a007986 */ /* 0x0003e8000c101b06 */
[----:B------:R-:W-:Y:S04]  /*2f20*/  STG.E desc[UR6][R8.64], R7 ;  /* 0x0000000708007986 */ /* 0x000fe8000c101906 */
[----:B------:R-:W0:Y:S04]  /*2f30*/  LDG.E.64 R14, desc[UR6][R14.64] ;  /* 0x000000060e0e7981 */ /* 0x000e28000c1e1b00 */
[----:B------:R-:W0:Y:S01]  /*2f40*/  LDG.E.64 R16, desc[UR6][R26.64] ;  /* 0x000000061a107981 */ /* 0x000e22000c1e1b00 */
[----:B------:R-:W-:-:S02]  /*2f50*/  ISETP.NE.AND P1, PT, RZ, UR5, PT ;  /* 0x00000005ff007c0c */ /* 0x000fc4000bf25270 */
[----:B------:R-:W-:-:S11]  /*2f60*/  LEA R2, R3, R2, 0x2 ;  /* 0x0000000203027211 */ /* 0x000fd600078e10ff */
[----:B------:R-:W-:-:S04]  /*2f70*/  @P1 IMAD.WIDE R12, R2, 0x8, R10 ;  /* 0x00000008020c1825 */ /* 0x000fc800078e020a */
[----:B0-----:R-:W-:Y:S01]  /*2f80*/  FADD R22, R14, R16 ;  /* 0x000000100e167221 */ /* 0x001fe20000000000 */
[----:B------:R-:W-:-:S05]  /*2f90*/  FADD R23, R15, R17 ;  /* 0x000000110f177221 */ /* 0x000fca0000000000 */
        /* <DEDUP_REMOVED lines=10> */
[----:B------:R-:W0:Y:S01]  /*3040*/  @P2 LDG.E.64 R20, desc[UR6][R26.64] ;  /* 0x000000061a142981 */ /* 0x000e22000c1e1b00 */
[----:B------:R-:W-:-:S03]  /*3050*/  LEA R18, R3, R18, 0x2 ;  /* 0x0000001203127211 */ /* 0x000fc600078e10ff */
[----:B------:R-:W3:Y:S02]  /*3060*/  @!P2 LDG.E.64 R20, desc[UR6][R24.64] ;  /* 0x000000061814a981 */ /* 0x000ee4000c1e1b00 */
[----:B-1----:R-:W-:Y:S02]  /*3070*/  IMAD.WIDE R28, R18, 0x8, R10 ;  /* 0x00000008121c7825 */ /* 0x002fe400078e020a */
[----:B---3--:R1:W-:Y:S04]  /*3080*/  @!P2 STG.E.64 desc[UR6][R26.64], R20 ;  /* 0x000000141a00a986 */ /* 0x0083e8000c101b06 */
[----:B------:R-:W0:Y:S02]  /*3090*/  LDG.E.64 R12, desc[UR6][R28.64] ;  /* 0x000000061c0c7981 */ /* 0x000e24000c1e1b00 */
[----:B0-----:R-:W-:Y:S01]  /*30a0*/  FADD R22, R12, R20 ;  /* 0x000000140c167221 */ /* 0x001fe20000000000 */
[----:B------:R-:W-:Y:S01]  /*30b0*/  FADD R23, R13, R21 ;  /* 0x000000150d177221 */ /* 0x000fe20000000000 */
[----:B------:R-:W-:-:S04]  /*30c0*/  IMAD.WIDE R12, R3, 0x8, R28 ;  /* 0x00000008030c7825 */ /* 0x000fc800078e021c */
[----:B------:R0:W-:Y:S04]  /*30d0*/  STG.E.64 desc[UR6][R26.64], R22 ;  /* 0x000000161a007986 */ /* 0x0001e8000c101b06 */
[----:B------:R0:W-:Y:S04]  /*30e0*/  STG.E desc[UR6][R8.64], R7 ;  /* 0x0000000708007986 */ /* 0x0001e8000c101906 */
[----:B--2---:R-:W2:Y:S04]  /*30f0*/  LDG.E.64 R14, desc[UR6][R12.64] ;  /* 0x000000060c0e7981 */ /* 0x004ea8000c1e1b00 */
[----:B------:R-:W2:Y:S02]  /*3100*/  LDG.E.64 R16, desc[UR6][R26.64] ;  /* 0x000000061a107981 */ /* 0x000ea4000c1e1b00 */
[----:B--2---:R-:W-:Y:S01]  /*3110*/  FADD R14, R14, R16 ;  /* 0x000000100e0e7221 */ /* 0x004fe20000000000 */
[----:B------:R-:W-:Y:S01]  /*3120*/  FADD R15, R15, R17 ;  /* 0x000000110f0f7221 */ /* 0x000fe20000000000 */
[----:B------:R-:W-:-:S04]  /*3130*/  IMAD.WIDE R16, R3, 0x8, R12 ;  /* 0x0000000803107825 */ /* 0x000fc800078e020c */
[----:B------:R0:W-:Y:S04]  /*3140*/  STG.E.64 desc[UR6][R26.64], R14 ;  /* 0x0000000e1a007986 */ /* 0x0001e8000c101b06 */
[----:B------:R0:W-:Y:S04]  /*3150*/  STG.E desc[UR6][R8.64], R7 ;  /* 0x0000000708007986 */ /* 0x0001e8000c101906 */
[----:B------:R-:W2:Y:S04]  /*3160*/  LDG.E.64 R16, desc[UR6][R16.64] ;  /* 0x0000000610107981 */ /* 0x000ea8000c1e1b00 */
[----:B-1----:R-:W2:Y:S01]  /*3170*/  LDG.E.64 R20, desc[UR6][R26.64] ;  /* 0x000000061a147981 */ /* 0x002ea2000c1e1b00 */
[----:B------:R-:W-:-:S05]  /*3180*/  VIADD R6, R6, 0x10 ;  /* 0x0000001006067836 */ /* 0x000fca0000000000 */
[----:B------:R-:W-:Y:S01]  /*3190*/  ISETP.GE.AND P1, PT, R6, -0xc, PT ;  /* 0xfffffff40600780c */ /* 0x000fe20003f26270 */
[----:B------:R-:W-:Y:S01]  /*31a0*/  UIADD3 UR4, UPT, UPT, UR4, 0x10, URZ ;  /* 0x0000001004047890 */ /* 0x000fe2000fffe0ff */
[C---:B------:R-:W-:Y:S02]  /*31b0*/  LEA R18, R3.reuse, R18, 0x2 ;  /* 0x0000001203127211 */ /* 0x040fe400078e10ff */
[----:B------:R-:W-:Y:S01]  /*31c0*/  LEA R2, R3, R2, 0x2 ;  /* 0x0000000203027211 */ /* 0x000fe200078e10ff */
[----:B--2---:R-:W-:Y:S01]  /*31d0*/  FADD R20, R16, R20 ;  /* 0x0000001410147221 */ /* 0x004fe20000000000 */
[----:B------:R-:W-:-:S05]  /*31e0*/  FADD R21, R17, R21 ;  /* 0x0000001511157221 */ /* 0x000fca0000000000 */
[----:B------:R0:W-:Y:S04]  /*31f0*/  STG.E.64 desc[UR6][R26.64], R20 ;  /* 0x000000141a007986 */ /* 0x0001e8000c101b06 */
[----:B------:R0:W-:Y:S01]  /*3200*/  STG.E desc[UR6][R8.64], R7 ;  /* 0x0000000708007986 */ /* 0x0001e2000c101906 */
[----:B------:R-:W-:Y:S05]  /*3210*/  @!P1 BRA `(.L_x_20) ;  /* 0xfffffff400a89947 */ /* 0x000fea000383ffff */
.L_x_19:
[----:B0-----:R-:W-:-:S05]  /*3220*/  IMAD.MOV R7, RZ, RZ, -R6 ;  /* 0x000000ffff077224 */ /* 0x001fca00078e0a06 */
[----:B------:R-:W-:-:S13]  /*3230*/  ISETP.GT.AND P1, PT, R7, 0x4, PT ;  /* 0x000000040700780c */ /* 0x000fda0003f24270 */
[----:B------:R-:W-:Y:S05]  /*3240*/  @!P1 BRA `(.L_x_21) ;  /* 0x0000000400309947 */ /* 0x000fea0003800000 */
[----:B------:R-:W-:-:S13]  /*3250*/  ISETP.NE.AND P0, PT, RZ, UR4, PT ;  /* 0x00000004ff007c0c */ /* 0x000fda000bf05270 */
[----:B------:R-:W-:Y:S01]  /*3260*/  @P0 IMAD.WIDE R16, R2, 0x8, R10 ;  /* 0x0000000802100825 */ /* 0x000fe200078e020a */
[----:B------:R-:W2:Y:S04]  /*3270*/  @!P0 LDG.E.64 R14, desc[UR6][R24.64] ;  /* 0x00000006180e8981 */ /* 0x000ea8000c1e1b00 */
[----:B------:R-:W3:Y:S04]  /*3280*/  @P0 LDG.E.64 R12, desc[UR6][R26.64] ;  /* 0x000000061a0c0981 */ /* 0x000ee8000c1e1b00 */
[----:B------:R-:W3:Y:S01]  /*3290*/  @P0 LDG.E.64 R16, desc[UR6][R16.64] ;  /* 0x0000000610100981 */ /* 0x000ee2000c1e1b00 */
[----:B------:R-:W-:-:S02]  /*32a0*/  ISETP.NE.AND P1, PT, RZ, UR4, PT ;  /* 0x00000004ff007c0c */ /* 0x000fc4000bf25270 */
[----:B------:R-:W-:Y:S01]  /*32b0*/  MOV R7, 0x1 ;  /* 0x0000000100077802 */ /* 0x000fe20000000f00 */
        /* <DEDUP_REMOVED lines=8> */
[----:B------:R-:W2:Y:S02]  /*3340*/  LDG.E.64 R12, desc[UR6][R28.64] ;  /* 0x000000061c0c7981 */ /* 0x000ea4000c1e1b00 */
[----:B--2---:R-:W-:Y:S01]  /*3350*/  FADD R22, R12, R20 ;  /* 0x000000140c167221 */ /* 0x004fe20000000000 */
[----:B------:R-:W-:Y:S01]  /*3360*/  FADD R23, R13, R21 ;  /* 0x000000150d177221 */ /* 0x000fe20000000000 */
[----:B------:R-:W-:-:S04]  /*3370*/  IMAD.WIDE R12, R3, 0x8, R28 ;  /* 0x00000008030c7825 */ /* 0x000fc800078e021c */
[----:B------:R2:W-:Y:S04]  /*3380*/  STG.E.64 desc[UR6][R26.64], R22 ;  /* 0x000000161a007986 */ /* 0x0005e8000c101b06 */
[----:B------:R-:W-:Y:S04]  /*3390*/  STG.E desc[UR6][R8.64], R7 ;  /* 0x0000000708007986 */ /* 0x000fe8000c101906 */
[----:B0-----:R-:W3:Y:S04]  /*33a0*/  LDG.E.64 R14, desc[UR6][R12.64] ;  /* 0x000000060c0e7981 */ /* 0x001ee8000c1e1b00 */
[----:B------:R-:W3:Y:S01]  /*33b0*/  LDG.E.64 R16, desc[UR6][R26.64] ;  /* 0x000000061a107981 */ /* 0x000ee2000c1e1b00 */
[----:B------:R-:W-:Y:S01]  /*33c0*/  UIADD3 UR4, UPT, UPT, UR4, 0x4, URZ ;  /* 0x0000000404047890 */ /* 0x000fe2000fffe0ff */
[----:B---3--:R-:W-:Y:S01]  /*33d0*/  FADD R28, R14, R16 ;  /* 0x000000100e1c7221 */ /* 0x008fe20000000000 */
[----:B------:R-:W-:Y:S01]  /*33e0*/  FADD R29, R15, R17 ;  /* 0x000000110f1d7221 */ /* 0x000fe20000000000 */
[----:B------:R-:W-:-:S04]  /*33f0*/  IMAD.WIDE R14, R3, 0x8, R12 ;  /* 0x00000008030e7825 */ /* 0x000fc800078e020c */
[----:B------:R-:W-:Y:S04]  /*3400*/  STG.E.64 desc[UR6][R26.64], R28 ;  /* 0x0000001c1a007986 */ /* 0x000fe8000c101b06 */
[----:B------:R-:W-:Y:S04]  /*3410*/  STG.E desc[UR6][R8.64], R7 ;  /* 0x0000000708007986 */ /* 0x000fe8000c101906 */
[----:B------:R-:W2:Y:S04]  /*3420*/  LDG.E.64 R14, desc[UR6][R14.64] ;  /* 0x000000060e0e7981 */ /* 0x000ea8000c1e1b00 */
[----:B------:R-:W2:Y:S01]  /*3430*/  LDG.E.64 R16, desc[UR6][R26.64] ;  /* 0x000000061a107981 */ /* 0x000ea2000c1e1b00 */
[----:B------:R-:W-:-:S02]  /*3440*/  ISETP.NE.AND P0, PT, RZ, UR4, PT ;  /* 0x00000004ff007c0c */ /* 0x000fc4000bf05270 */
[----:B------:R-:W-:-:S11]  /*3450*/  LEA R2, R3, R2, 0x2 ;  /* 0x0000000203027211 */ /* 0x000fd600078e10ff */
[----:B-1----:R-:W-:-:S04]  /*3460*/  @P0 IMAD.WIDE R20, R2, 0x8, R10 ;  /* 0x0000000802140825 */ /* 0x002fc800078e020a */
[----:B--2---:R-:W-:Y:S01]  /*3470*/  FADD R22, R14, R16 ;  /* 0x000000100e167221 */ /* 0x004fe20000000000 */
[----:B------:R-:W-:-:S05]  /*3480*/  FADD R23, R15, R17 ;  /* 0x000000110f177221 */ /* 0x000fca0000000000 */
[----:B------:R-:W-:Y:S04]  /*3490*/  STG.E.64 desc[UR6][R26.64], R22 ;  /* 0x000000161a007986 */ /* 0x000fe8000c101b06 */
        /* <DEDUP_REMOVED lines=9> */
[----:B------:R-:W2:Y:S01]  /*3530*/  @P1 LDG.E.64 R12, desc[UR6][R26.64] ;  /* 0x000000061a0c1981 */ /* 0x000ea2000c1e1b00 */
[----:B------:R-:W-:-:S03]  /*3540*/  IMAD R18, R3, 0x4, R18 ;  /* 0x0000000403127824 */ /* 0x000fc600078e0212 */
[----:B------:R-:W3:Y:S01]  /*3550*/  @!P1 LDG.E.64 R12, desc[UR6][R24.64] ;  /* 0x00000006180c9981 */ /* 0x000ee2000c1e1b00 */
[----:B------:R-:W-:-:S03]  /*3560*/  IMAD.WIDE R10, R18, 0x8, R10 ;  /* 0x00000008120a7825 */ /* 0x000fc600078e020a */
[----:B---3--:R1:W-:Y:S04]  /*3570*/  @!P1 STG.E.64 desc[UR6][R26.64], R12 ;  /* 0x0000000c1a009986 */ /* 0x0083e8000c101b06 */
[----:B------:R-:W2:Y:S02]  /*3580*/  LDG.E.64 R16, desc[UR6][R10.64] ;  /* 0x000000060a107981 */ /* 0x000ea4000c1e1b00 */
[----:B--2---:R-:W-:Y:S01]  /*3590*/  FADD R20, R16, R12 ;  /* 0x0000000c10147221 */ /* 0x004fe20000000000 */
[----:B------:R-:W-:Y:S01]  /*35a0*/  FADD R21, R17, R13 ;  /* 0x0000000d11157221 */ /* 0x000fe20000000000 */
[----:B------:R-:W-:-:S04]  /*35b0*/  IMAD.WIDE R16, R3, 0x8, R10 ;  /* 0x0000000803107825 */ /* 0x000fc800078e020a */
[----:B------:R2:W-:Y:S04]  /*35c0*/  STG.E.64 desc[UR6][R26.64], R20 ;  /* 0x000000141a007986 */ /* 0x0005e8000c101b06 */
[----:B------:R2:W-:Y:S04]  /*35d0*/  STG.E desc[UR6][R8.64], R7 ;  /* 0x0000000708007986 */ /* 0x0005e8000c101906 */
[----:B0-----:R-:W3:Y:S04]  /*35e0*/  LDG.E.64 R14, desc[UR6][R16.64] ;  /* 0x00000006100e7981 */ /* 0x001ee8000c1e1b00 */
[----:B------:R-:W3:Y:S01]  /*35f0*/  LDG.E.64 R22, desc[UR6][R26.64] ;  /* 0x000000061a167981 */ /* 0x000ee2000c1e1b00 */
[----:B-1----:R-:W-:-:S04]  /*3600*/  IMAD.WIDE R12, R3, 0x8, R16 ;  /* 0x00000008030c7825 */ /* 0x002fc800078e0210 */
[----:B---3--:R-:W-:Y:S01]  /*3610*/  FADD R14, R14, R22 ;  /* 0x000000160e0e7221 */ /* 0x008fe20000000000 */
[----:B------:R-:W-:-:S05]  /*3620*/  FADD R15, R15, R23 ;  /* 0x000000170f0f7221 */ /* 0x000fca0000000000 */
[----:B------:R2:W-:Y:S04]  /*3630*/  STG.E.64 desc[UR6][R26.64], R14 ;  /* 0x0000000e1a007986 */ /* 0x0005e8000c101b06 */
[----:B------:R2:W-:Y:S04]  /*3640*/  STG.E desc[UR6][R8.64], R7 ;  /* 0x0000000708007986 */ /* 0x0005e8000c101906 */
[----:B------:R-:W3:Y:S04]  /*3650*/  LDG.E.64 R12, desc[UR6][R12.64] ;  /* 0x000000060c0c7981 */ /* 0x000ee8000c1e1b00 */
[----:B------:R-:W3:Y:S01]  /*3660*/  LDG.E.64 R10, desc[UR6][R26.64] ;  /* 0x000000061a0a7981 */ /* 0x000ee2000c1e1b00 */
[----:B------:R-:W-:Y:S01]  /*3670*/  IADD3 R6, PT, PT, R6, 0x4, RZ ;  /* 0x0000000406067810 */ /* 0x000fe20007ffe0ff */
[----:B------:R-:W-:Y:S01]  /*3680*/  UIADD3 UR4, UPT, UPT, UR4, 0x4, URZ ;  /* 0x0000000404047890 */ /* 0x000fe2000fffe0ff */
[----:B------:R-:W-:-:S02]  /*3690*/  PLOP3.LUT P0, PT, PT, PT, PT, 0x8, 0x80 ;  /* 0x000000000080781c */ /* 0x000fc40003f0e170 */
[C---:B------:R-:W-:Y:S01]  /*36a0*/  LEA R18, R3.reuse, R18, 0x2 ;  /* 0x0000001203127211 */ /* 0x040fe200078e10ff */
[----:B------:R-:W-:Y:S01]  /*36b0*/  VIADD R6, R6, 0x4 ;  /* 0x0000000406067836 */ /* 0x000fe20000000000 */
[----:B------:R-:W-:Y:S01]  /*36c0*/  LEA R2, R3, R2, 0x2 ;  /* 0x0000000203027211 */ /* 0x000fe200078e10ff */
[----:B---3--:R-:W-:Y:S01]  /*36d0*/  FADD R10, R12, R10 ;  /* 0x0000000a0c0a7221 */ /* 0x008fe20000000000 */
[----:B------:R-:W-:-:S05]  /*36e0*/  FADD R11, R13, R11 ;  /* 0x0000000b0d0b7221 */ /* 0x000fca0000000000 */
[----:B------:R2:W-:Y:S04]  /*36f0*/  STG.E.64 desc[UR6][R26.64], R10 ;  /* 0x0000000a1a007986 */ /* 0x0005e8000c101b06 */
[----:B------:R2:W-:Y:S02]  /*3700*/  STG.E desc[UR6][R8.64], R7 ;  /* 0x0000000708007986 */ /* 0x0005e4000c101906 */
.L_x_21:
[----:B------:R-:W-:-:S13]  /*3710*/  ISETP.NE.OR P0, PT, R6, RZ, P0 ;  /* 0x000000ff0600720c */ /* 0x000fda0000705670 */
[----:B------:R-:W-:Y:S05]  /*3720*/  @!P0 BRA `(.L_x_17) ;  /* 0x0000000000a88947 */ /* 0x000fea0003800000 */
.L_x_18:
[----:B--2---:R-:W0:Y:S01]  /*3730*/  LDC.64 R10, c[0x0][0x398] ;  /* 0x0000e600ff0a7b82 */ /* 0x004e220000000a00 */
[----:B------:R-:W-:Y:S02]  /*3740*/  ISETP.NE.AND P0, PT, RZ, UR4, PT ;  /* 0x00000004ff007c0c */ /* 0x000fe4000bf05270 */
[----:B------:R-:W-:Y:S01]  /*3750*/  ISETP.NE.AND P1, PT, RZ, UR4, PT ;  /* 0x00000004ff007c0c */ /* 0x000fe2000bf25270 */
[----:B-1----:R-:W-:-:S04]  /*3760*/  HFMA2 R7, -RZ, RZ, 0, 5.9604644775390625e-08 ;  /* 0x00000001ff077431 */ /* 0x002fc800000001ff */
        /* <DEDUP_REMOVED lines=16> */
[----:B-1----:R-:W-:-:S04]  /*3870*/  IMAD.WIDE R16, R3, 0x8, R10 ;  /* 0x0000000803107825 */ /* 0x002fc800078e020a */
[----:B------:R1:W-:Y:S04]  /*3880*/  STG.E.64 desc[UR6][R26.64], R20 ;  /* 0x000000141a007986 */ /* 0x0003e8000c101b06 */
[----:B------:R1:W-:Y:S04]  /*3890*/  STG.E desc[UR6][R8.64], R7 ;  /* 0x0000000708007986 */ /* 0x0003e8000c101906 */
[----:B------:R-:W2:Y:S04]  /*38a0*/  LDG.E.64 R22, desc[UR6][R26.64] ;  /* 0x000000061a167981 */ /* 0x000ea8000c1e1b00 */
[----:B0-----:R-:W2:Y:S01]  /*38b0*/  LDG.E.64 R12, desc[UR6][R16.64] ;  /* 0x00000006100c7981 */ /* 0x001ea2000c1e1b00 */
[----:B------:R-:W-:-:S04]  /*38c0*/  IMAD.WIDE R10, R3, 0x8, R16 ;  /* 0x00000008030a7825 */ /* 0x000fc800078e0210 */
[----:B--2---:R-:W-:Y:S01]  /*38d0*/  FADD R12, R12, R22 ;  /* 0x000000160c0c7221 */ /* 0x004fe20000000000 */
[----:B------:R-:W-:-:S05]  /*38e0*/  FADD R13, R13, R23 ;  /* 0x000000170d0d7221 */ /* 0x000fca0000000000 */
[----:B------:R1:W-:Y:S04]  /*38f0*/  STG.E.64 desc[UR6][R26.64], R12 ;  /* 0x0000000c1a007986 */ /* 0x0003e8000c101b06 */
[----:B------:R1:W-:Y:S04]  /*3900*/  STG.E desc[UR6][R8.64], R7 ;  /* 0x0000000708007986 */ /* 0x0003e8000c101906 */
[----:B------:R-:W2:Y:S04]  /*3910*/  LDG.E.64 R10, desc[UR6][R10.64] ;  /* 0x000000060a0a7981 */ /* 0x000ea8000c1e1b00 */
[----:B---3--:R-:W2:Y:S01]  /*3920*/  LDG.E.64 R14, desc[UR6][R26.64] ;  /* 0x000000061a0e7981 */ /* 0x008ea2000c1e1b00 */
[----:B------:R-:W-:-:S05]  /*3930*/  VIADD R6, R6, 0x4 ;  /* 0x0000000406067836 */ /* 0x000fca0000000000 */
[----:B------:R-:W-:Y:S01]  /*3940*/  ISETP.NE.AND P0, PT, R6, RZ, PT ;  /* 0x000000ff0600720c */ /* 0x000fe20003f05270 */
[----:B------:R-:W-:Y:S01]  /*3950*/  UIADD3 UR4, UPT, UPT, UR4, 0x4, URZ ;  /* 0x0000000404047890 */ /* 0x000fe2000fffe0ff */
[C---:B------:R-:W-:Y:S02]  /*3960*/  LEA R18, R3.reuse, R18, 0x2 ;  /* 0x0000001203127211 */ /* 0x040fe400078e10ff */
[----:B------:R-:W-:Y:S01]  /*3970*/  LEA R2, R3, R2, 0x2 ;  /* 0x0000000203027211 */ /* 0x000fe200078e10ff */
[----:B--2---:R-:W-:Y:S01]  /*3980*/  FADD R14, R10, R14 ;  /* 0x0000000e0a0e7221 */ /* 0x004fe20000000000 */
[----:B------:R-:W-:-:S05]  /*3990*/  FADD R15, R11, R15 ;  /* 0x0000000f0b0f7221 */ /* 0x000fca0000000000 */
[----:B------:R1:W-:Y:S04]  /*39a0*/  STG.E.64 desc[UR6][R26.64], R14 ;  /* 0x0000000e1a007986 */ /* 0x0003e8000c101b06 */
[----:B------:R1:W-:Y:S01]  /*39b0*/  STG.E desc[UR6][R8.64], R7 ;  /* 0x0000000708007986 */ /* 0x0003e2000c101906 */
[----:B------:R-:W-:Y:S05]  /*39c0*/  @P0 BRA `(.L_x_18) ;  /* 0xfffffffc00580947 */ /* 0x000fea000383ffff */
.L_x_17:
[----:B------:R-:W-:-:S13]  /*39d0*/  ISETP.NE.AND P0, PT, R0, RZ, PT ;  /* 0x000000ff0000720c */ /* 0x000fda0003f05270 */
[----:B------:R-:W-:Y:S05]  /*39e0*/  @!P0 EXIT ;  /* 0x000000000000894d */ /* 0x000fea0003800000 */
[----:B-12---:R-:W0:Y:S01]  /*39f0*/  LDC.64 R6, c[0x0][0x398] ;  /* 0x0000e600ff067b82 */ /* 0x006e220000000a00 */
[----:B------:R-:W-:Y:S01]  /*3a00*/  IMAD.IADD R4, R4, 0x1, R5 ;  /* 0x0000000104047824 */ /* 0x000fe200078e0205 */
[----:B------:R-:W-:Y:S01]  /*3a10*/  IADD3 R0, PT, PT, -R0, RZ, RZ ;  /* 0x000000ff00007210 */ /* 0x000fe20007ffe1ff */
[----:B------:R-:W1:Y:S02]  /*3a20*/  LDCU UR4, c[0x0][0x390] ;  /* 0x00007200ff0477ac */ /* 0x000e640008000800 */
[----:B------:R-:W-:-:S07]  /*3a30*/  IMAD R11, R4, R3, RZ ;  /* 0x00000003040b7224 */ /* 0x000fce00078e02ff */
.L_x_24:
[----:B------:R-:W-:-:S13]  /*3a40*/  ISETP.NE.AND P0, PT, R5, RZ, PT ;  /* 0x000000ff0500720c */ /* 0x000fda0003f05270 */
[----:B--2---:R-:W-:Y:S05]  /*3a50*/  @!P0 BRA `(.L_x_22) ;  /* 0x0000000000248947 */ /* 0x004fea0003800000 */
[----:B------:R-:W-:-:S13]  /*3a60*/  ISETP.NE.AND P0, PT, R5, 0x1, PT ;  /* 0x000000010500780c */ /* 0x000fda0003f05270 */
[----:B------:R-:W2:Y:S01]  /*3a70*/  @P0 LDG.E.64 R12, desc[UR6][R26.64] ;  /* 0x000000061a0c0981 */ /* 0x000ea2000c1e1b00 */
[----:B0-----:R-:W-:-:S03]  /*3a80*/  IMAD.WIDE R2, R11, 0x8, R6 ;  /* 0x000000080b027825 */ /* 0x001fc600078e0206 */
[----:B------:R-:W3:Y:S04]  /*3a90*/  @!P0 LDG.E.64 R12, desc[UR6][R24.64] ;  /* 0x00000006180c8981 */ /* 0x000ee8000c1e1b00 */
[----:B---3--:R0:W-:Y:S04]  /*3aa0*/  @!P0 STG.E.64 desc[UR6][R26.64], R12 ;  /* 0x0000000c1a008986 */ /* 0x0081e8000c101b06 */
[----:B------:R-:W2:Y:S02]  /*3ab0*/  LDG.E.64 R2, desc[UR6][R2.64] ;  /* 0x0000000602027981 */ /* 0x000ea4000c1e1b00 */
[----:B--2---:R-:W-:Y:S01]  /*3ac0*/  FADD R14, R2, R12 ;  /* 0x0000000c020e7221 */ /* 0x004fe20000000000 */
[----:B------:R-:W-:Y:S01]  /*3ad0*/  FADD R15, R3, R13 ;  /* 0x0000000d030f7221 */ /* 0x000fe20000000000 */
[----:B0-----:R-:W-:Y:S06]  /*3ae0*/  BRA `(.L_x_23) ;  /* 0x0000000000047947 */ /* 0x001fec0003800000 */
.L_x_22:
[----:B------:R2:W5:Y:S02]  /*3af0*/  LDG.E.64 R14, desc[UR6][R24.64] ;  /* 0x00000006180e7981 */ /* 0x000564000c1e1b00 */
.L_x_23:
[----:B------:R-:W-:Y:S01]  /*3b00*/  MOV R3, 0x1 ;  /* 0x0000000100037802 */ /* 0x000fe20000000f00 */
[----:B-----5:R3:W-:Y:S01]  /*3b10*/  STG.E.64 desc[UR6][R26.64], R14 ;  /* 0x0000000e1a007986 */ /* 0x0207e2000c101b06 */
[----:B------:R-:W-:Y:S01]  /*3b20*/  VIADD R0, R0, 0x1 ;  /* 0x0000000100007836 */ /* 0x000fe20000000000 */
[----:B------:R-:W-:Y:S02]  /*3b30*/  IADD3 R5, PT, PT, R5, 0x1, RZ ;  /* 0x0000000105057810 */ /* 0x000fe40007ffe0ff */
[----:B------:R3:W-:Y:S01]  /*3b40*/  STG.E desc[UR6][R8.64], R3 ;  /* 0x0000000308007986 */ /* 0x0007e2000c101906 */
[----:B-1----:R-:W-:Y:S02]  /*3b50*/  IADD3 R11, PT, PT, R11, UR4, RZ ;  /* 0x000000040b0b7c10 */ /* 0x002fe4000fffe0ff */
[----:B------:R-:W-:-:S13]  /*3b60*/  ISETP.NE.AND P0, PT, R0, RZ, PT ;  /* 0x000000ff0000720c */ /* 0x000fda0003f05270 */
[----:B---3--:R-:W-:Y:S05]  /*3b70*/  @P0 BRA `(.L_x_24) ;  /* 0xfffffffc00b00947 */ /* 0x008fea000383ffff */
[----:B------:R-:W-:Y:S05]  /*3b80*/  EXIT ;  /* 0x000000000000794d */ /* 0x000fea0003800000 */
.L_x_25:
[----:B------:R-:W-:-:S00]  /*3b90*/  BRA `(.L_x_25) ;  /* 0xfffffffc00fc7947 */ /* 0x000fc0000383ffff */
[----:B------:R-:W-:-:S00]  /*3ba0*/  NOP ;  /* 0x0000000000007918 */ /* 0x000fc00000000000 */
        /* <DEDUP_REMOVED lines=13> */
.L_x_31:


//--------------------- .text._Z17inputStage_kerneliiiiiP6float2S0_S0_PiS1_S1_ --------------------------
	.section	.text._Z17inputStage_kerneliiiiiP6float2S0_S0_PiS1_S1_,"ax",@progbits
	.align	128
        .global         _Z17inputStage_kerneliiiiiP6float2S0_S0_PiS1_S1_
        .type           _Z17inputStage_kerneliiiiiP6float2S0_S0_PiS1_S1_,@function
        .size           _Z17inputStage_kerneliiiiiP6float2S0_S0_PiS1_S1_,(.L_x_32 - _Z17inputStage_kerneliiiiiP6float2S0_S0_PiS1_S1_)
        .other          _Z17inputStage_kerneliiiiiP6float2S0_S0_PiS1_S1_,@"STO_CUDA_ENTRY STV_DEFAULT"
_Z17inputStage_kerneliiiiiP6float2S0_S0_PiS1_S1_:
.text._Z17inputStage_kerneliiiiiP6float2S0_S0_PiS1_S1_:
[----:B------:R-:W-:Y:S01]  /*0000*/  LDC R1, c[0x0][0x37c] ;  /* 0x0000df00ff017b82 */ /* 0x000fe20000000800 */
[----:B------:R-:W0:Y:S07]  /*0010*/  S2R R0, SR_CTAID.Y ;  /* 0x0000000000007919 */ /* 0x000e2e0000002600 */
[----:B------:R-:W1:Y:S01]  /*0020*/  LDC.64 R8, c[0x0][0x388] ;  /* 0x0000e200ff087b82 */ /* 0x000e620000000a00 */
[----:B------:R-:W2:Y:S01]  /*0030*/  LDCU UR6, c[0x0][0x360] ;  /* 0x00006c00ff0677ac */ /* 0x000ea20008000800 */
[----:B------:R-:W0:Y:S01]  /*0040*/  S2R R11, SR_TID.Y ;  /* 0x00000000000b7919 */ /* 0x000e220000002200 */
[----:B------:R-:W0:Y:S01]  /*0050*/  LDCU UR7, c[0x0][0x364] ;  /* 0x00006c80ff0777ac */ /* 0x000e220008000800 */
[----:B------:R-:W2:Y:S04]  /*0060*/  S2R R6, SR_CTAID.X ;  /* 0x0000000000067919 */ /* 0x000ea80000002500 */
[----:B------:R-:W3:Y:S01]  /*0070*/  LDC.64 R12, c[0x0][0x3b0] ;  /* 0x0000ec00ff0c7b82 */ /* 0x000ee20000000a00 */
[----:B------:R-:W4:Y:S01]  /*0080*/  LDCU UR8, c[0x0][0x390] ;  /* 0x00007200ff0877ac */ /* 0x000f220008000800 */
[----:B------:R-:W2:Y:S01]  /*0090*/  S2R R7, SR_TID.X ;  /* 0x0000000000077919 */ /* 0x000ea20000002100 */
[----:B------:R-:W3:Y:S05]  /*00a0*/  LDCU.64 UR4, c[0x0][0x358] ;  /* 0x00006b00ff0477ac */ /* 0x000eea0008000a00 */
[----:B------:R-:W5:Y:S08]  /*00b0*/  LDC.64 R2, c[0x0][0x3b8] ;  /* 0x0000ee00ff027b82 */ /* 0x000f700000000a00 */
[----:B------:R-:W4:Y:S01]  /*00c0*/  LDC.64 R4, c[0x0][0x3c0] ;  /* 0x0000f000ff047b82 */ /* 0x000f220000000a00 */
[----:B---3--:R3:W-:Y:S01]  /*00d0*/  STG.E desc[UR4][R12.64], RZ ;  /* 0x000000ff0c007986 */ /* 0x0087e2000c101904 */
[----:B0-----:R-:W-:-:S05]  /*00e0*/  IMAD R0, R0, UR7, R11 ;  /* 0x0000000700007c24 */ /* 0x001fca000f8e020b */
[----:B-1----:R-:W-:Y:S01]  /*00f0*/  ISETP.GE.AND P0, PT, R0, R8, PT ;  /* 0x000000080000720c */ /* 0x002fe20003f06270 */
[----:B-----5:R3:W-:Y:S01]  /*0100*/  STG.E desc[UR4][R2.64], RZ ;  /* 0x000000ff02007986 */ /* 0x0207e2000c101904 */
[----:B--2---:R-:W-:Y:S02]  /*0110*/  IMAD R6, R6, UR6, R7 ;  /* 0x0000000606067c24 */ /* 0x004fe4000f8e0207 */
[----:B----4-:R-:W-:Y:S01]  /*0120*/  IMAD R7, R9, UR8, RZ ;  /* 0x0000000809077c24 */ /* 0x010fe2000f8e02ff */
[----:B------:R3:W-:Y:S04]  /*0130*/  STG.E desc[UR4][R4.64], RZ ;  /* 0x000000ff04007986 */ /* 0x0007e8000c101904 */
[----:B------:R-:W-:-:S13]  /*0140*/  ISETP.GE.OR P0, PT, R6, R7, P0 ;  /* 0x000000070600720c */ /* 0x000fda0000706670 */
[----:B---3--:R-:W-:Y:S05]  /*0150*/  @P0 EXIT ;  /* 0x000000000000094d */ /* 0x008fea0003800000 */
[----:B------:R-:W-:Y:S01]  /*0160*/  ISETP.NE.AND P0, PT, R6, RZ, PT ;  /* 0x000000ff0600720c */ /* 0x000fe20003f05270 */
[----:B------:R-:W0:-:S12]  /*0170*/  LDCU UR6, c[0x0][0x384] ;  /* 0x00007080ff0677ac */ /* 0x000e180008000800 */
[----:B------:R-:W1:Y:S02]  /*0180*/  @!P0 LDC.64 R14, c[0x0][0x398] ;  /* 0x0000e600ff0e8b82 */ /* 0x000e640000000a00 */
[----:B-1----:R-:W2:Y:S01]  /*0190*/  @!P0 LDG.E.64 R14, desc[UR4][R14.64] ;  /* 0x000000040e0e8981 */ /* 0x002ea2000c1e1b00 */
[----:B------:R-:W-:Y:S01]  /*01a0*/  IABS R17, R9 ;  /* 0x0000000900117213 */ /* 0x000fe20000000000 */
[----:B------:R-:W-:Y:S01]  /*01b0*/  BSSY.RECONVERGENT B0, `(.L_x_26) ;  /* 0x0000052000007945 */ /* 0x000fe20003800200 */
[----:B------:R-:W-:Y:S02]  /*01c0*/  IABS R18, R6 ;  /* 0x0000000600127213 */ /* 0x000fe40000000000 */
[----:B------:R-:W1:Y:S08]  /*01d0*/  I2F.RP R8, R17 ;  /* 0x0000001100087306 */ /* 0x000e700000209400 */
[----:B-1----:R-:W1:Y:S02]  /*01e0*/  MUFU.RCP R8, R8 ;  /* 0x0000000800087308 */ /* 0x002e640000001000 */
[----:B-1----:R-:W-:-:S06]  /*01f0*/  IADD3 R10, PT, PT, R8, 0xffffffe, RZ ;  /* 0x0ffffffe080a7810 */ /* 0x002fcc0007ffe0ff */
[----:B------:R1:W3:Y:S02]  /*0200*/  F2I.FTZ.U32.TRUNC.NTZ R11, R10 ;  /* 0x0000000a000b7305 */ /* 0x0002e4000021f000 */
[----:B-1----:R-:W-:Y:S02]  /*0210*/  HFMA2 R10, -RZ, RZ, 0, 0 ;  /* 0x00000000ff0a7431 */ /* 0x002fe400000001ff */
[----:B---3--:R-:W-:-:S04]  /*0220*/  IMAD.MOV R16, RZ, RZ, -R11 ;  /* 0x000000ffff107224 */ /* 0x008fc800078e0a0b */
[----:B------:R-:W-:-:S04]  /*0230*/  IMAD R19, R16, R17, RZ ;  /* 0x0000001110137224 */ /* 0x000fc800078e02ff */
[----:B------:R-:W-:-:S04]  /*0240*/  IMAD.HI.U32 R11, R11, R19, R10 ;  /* 0x000000130b0b7227 */ /* 0x000fc800078e000a */
[----:B------:R-:W-:Y:S02]  /*0250*/  @!P0 IMAD R19, R0, R7, RZ ;  /* 0x0000000700138224 */ /* 0x000fe400078e02ff */
[----:B------:R-:W-:Y:S02]  /*0260*/  IMAD.HI.U32 R16, R11, R18, RZ ;  /* 0x000000120b107227 */ /* 0x000fe400078e00ff */
[----:B------:R-:W1:Y:S02]  /*0270*/  LDC.64 R10, c[0x0][0x3a8] ;  /* 0x0000ea00ff0a7b82 */ /* 0x000e640000000a00 */
[----:B------:R-:W-:-:S04]  /*0280*/  IMAD.MOV R8, RZ, RZ, -R16 ;  /* 0x000000ffff087224 */ /* 0x000fc800078e0a10 */
[----:B------:R-:W-:-:S05]  /*0290*/  IMAD R8, R17, R8, R18 ;  /* 0x0000000811087224 */ /* 0x000fca00078e0212 */
[----:B------:R-:W-:-:S13]  /*02a0*/  ISETP.GT.U32.AND P3, PT, R17, R8, PT ;  /* 0x000000081100720c */ /* 0x000fda0003f64070 */
[-C--:B------:R-:W-:Y:S01]  /*02b0*/  @!P3 IADD3 R8, PT, PT, R8, -R17.reuse, RZ ;  /* 0x800000110808b210 */ /* 0x080fe20007ffe0ff */
[----:B------:R-:W-:Y:S01]  /*02c0*/  @!P3 VIADD R16, R16, 0x1 ;  /* 0x000000011010b836 */ /* 0x000fe20000000000 */
[----:B------:R-:W-:Y:S01]  /*02d0*/  ISETP.NE.AND P3, PT, R9, RZ, PT ;  /* 0x000000ff0900720c */ /* 0x000fe20003f65270 */
[----:B-1----:R-:W-:Y:S01]  /*02e0*/  @!P0 IMAD.WIDE R18, R19, 0x8, R10 ;  /* 0x0000000813128825 */ /* 0x002fe200078e020a */
[----:B------:R-:W-:Y:S02]  /*02f0*/  ISETP.GE.U32.AND P1, PT, R8, R17, PT ;  /* 0x000000110800720c */ /* 0x000fe40003f26070 */
[----:B------:R-:W-:Y:S02]  /*0300*/  LOP3.LUT R8, R6, R9, RZ, 0x3c, !PT ;  /* 0x0000000906087212 */ /* 0x000fe400078e3cff */
[----:B------:R-:W-:Y:S02]  /*0310*/  @!P0 MOV R17, 0x1 ;  /* 0x0000000100118802 */ /* 0x000fe40000000f00 */
[----:B------:R-:W-:-:S07]  /*0320*/  ISETP.GE.AND P2, PT, R8, RZ, PT ;  /* 0x000000ff0800720c */ /* 0x000fce0003f46270 */
[----:B------:R-:W-:-:S06]  /*0330*/  @P1 IADD3 R16, PT, PT, R16, 0x1, RZ ;  /* 0x0000000110101810 */ /* 0x000fcc0007ffe0ff */
[----:B------:R-:W-:Y:S01]  /*0340*/  @!P2 IMAD.MOV R16, RZ, RZ, -R16 ;  /* 0x000000ffff10a224 */ /* 0x000fe200078e0a10 */
[----:B------:R-:W-:-:S04]  /*0350*/  @!P3 LOP3.LUT R16, RZ, R9, RZ, 0x33, !PT ;  /* 0x00000009ff10b212 */ /* 0x000fc800078e33ff */
[----:B------:R-:W-:-:S06]  /*0360*/  I2FP.F32.S32 R16, R16 ;  /* 0x0000001000107245 */ /* 0x000fcc0000201400 */
[----:B------:R-:W1:Y:S02]  /*0370*/  F2I.TRUNC.NTZ R16, R16 ;  /* 0x0000001000107305 */ /* 0x000e64000020f100 */
[----:B-1----:R-:W-:-:S04]  /*0380*/  IMAD.MOV R7, RZ, RZ, -R16 ;  /* 0x000000ffff077224 */ /* 0x002fc800078e0a10 */
[----:B------:R-:W-:-:S04]  /*0390*/  IMAD R7, R9, R7, R6 ;  /* 0x0000000709077224 */ /* 0x000fc800078e0206 */
[----:B------:R-:W-:-:S04]  /*03a0*/  IMAD R9, R0, R9, R7 ;  /* 0x0000000900097224 */ /* 0x000fc800078e0207 */
[----:B------:R-:W-:-:S04]  /*03b0*/  IMAD R9, R9, UR8, R16 ;  /* 0x0000000809097c24 */ /* 0x000fc8000f8e0210 */
[----:B------:R-:W-:Y:S01]  /*03c0*/  IMAD.WIDE R8, R9, 0x8, R10 ;  /* 0x0000000809087825 */ /* 0x000fe200078e020a */
[----:B--2---:R1:W-:Y:S04]  /*03d0*/  @!P0 STG.E.64 desc[UR4][R18.64], R14 ;  /* 0x0000000e12008986 */ /* 0x0043e8000c101b04 */
[----:B------:R1:W-:Y:S01]  /*03e0*/  @!P0 STG.E desc[UR4][R12.64], R17 ;  /* 0x000000110c008986 */ /* 0x0003e2000c101904 */
[----:B0-----:R-:W-:-:S04]  /*03f0*/  ISETP.GE.AND P0, PT, R6, UR6, PT ;  /* 0x0000000606007c0c */ /* 0x001fc8000bf06270 */
[----:B------:R-:W-:-:S13]  /*0400*/  ISETP.LT.OR P0, PT, R6, 0x1, P0 ;  /* 0x000000010600780c */ /* 0x000fda0000701670 */
[----:B-1----:R-:W-:Y:S05]  /*0410*/  @P0 BRA `(.L_x_27) ;  /* 0x0000000000ac0947 */ /* 0x002fea0003800000 */
[----:B------:R-:W0:Y:S02]  /*0420*/  LDC.64 R12, c[0x0][0x398] ;  /* 0x0000e600ff0c7b82 */ /* 0x000e240000000a00 */
[----:B0-----:R-:W-:-:S06]  /*0430*/  IMAD.WIDE.U32 R12, R6, 0x8, R12 ;  /* 0x00000008060c7825 */ /* 0x001fcc00078e000c */
[----:B------:R-:W2:Y:S01]  /*0440*/  LDG.E.64 R12, desc[UR4][R12.64] ;  /* 0x000000040c0c7981 */ /* 0x000ea2000c1e1b00 */
[----:B------:R-:W-:Y:S01]  /*0450*/  ISETP.NE.AND P0, PT, R0, RZ, PT ;  /* 0x000000ff0000720c */ /* 0x000fe20003f05270 */
[----:B------:R-:W-:-:S12]  /*0460*/  BSSY.RECONVERGENT B1, `(.L_x_28) ;  /* 0x0000025000017945 */ /* 0x000fd80003800200 */
[----:B------:R-:W-:-:S04]  /*0470*/  @!P0 IMAD R7, R7, UR8, R16 ;  /* 0x0000000807078c24 */ /* 0x000fc8000f8e0210 */
[----:B------:R-:W-:Y:S01]  /*0480*/  @!P0 IMAD.WIDE R10, R7, 0x8, R10 ;  /* 0x00000008070a8825 */ /* 0x000fe200078e020a */
[----:B------:R-:W-:-:S04]  /*0490*/  MOV R7, 0x1 ;  /* 0x0000000100077802 */ /* 0x000fc80000000f00 */
[----:B--2---:R0:W-:Y:S01]  /*04a0*/  @!P0 STG.E.64 desc[UR4][R10.64], R12 ;  /* 0x0000000c0a008986 */ /* 0x0041e2000c101b04 */
[----:B------:R-:W-:Y:S05]  /*04b0*/  @!P0 BRA `(.L_x_29) ;  /* 0x00000000007c8947 */ /* 0x000fea0003800000 */
[----:B------:R-:W1:Y:S01]  /*04c0*/  LDC R18, c[0x0][0x380] ;  /* 0x0000e000ff127b82 */ /* 0x000e620000000800 */
[----:B------:R-:W-:-:S05]  /*04d0*/  IMAD R0, R6, R0, RZ ;  /* 0x0000000006007224 */ /* 0x000fca00078e02ff */
[----:B------:R-:W-:Y:S02]  /*04e0*/  IABS R16, R0 ;  /* 0x0000000000107213 */ /* 0x000fe40000000000 */
[----:B------:R-:W-:Y:S02]  /*04f0*/  ISETP.GE.AND P2, PT, R0, RZ, PT ;  /* 0x000000ff0000720c */ /* 0x000fe40003f46270 */
[----:B-1----:R-:W-:-:S04]  /*0500*/  IABS R14, R18 ;  /* 0x00000012000e7213 */ /* 0x002fc80000000000 */
[----:B------:R-:W1:Y:S08]  /*0510*/  I2F.RP R15, R14 ;  /* 0x0000000e000f7306 */ /* 0x000e700000209400 */
[----:B-1----:R-:W0:Y:S02]  /*0520*/  MUFU.RCP R15, R15 ;  /* 0x0000000f000f7308 */ /* 0x002e240000001000 */
[----:B0-----:R-:W-:-:S06]  /*0530*/  VIADD R10, R15, 0xffffffe ;  /* 0x0ffffffe0f0a7836 */ /* 0x001fcc0000000000 */
[----:B------:R0:W1:Y:S02]  /*0540*/  F2I.FTZ.U32.TRUNC.NTZ R11, R10 ;  /* 0x0000000a000b7305 */ /* 0x000064000021f000 */
[----:B0-----:R-:W-:Y:S01]  /*0550*/  IMAD.MOV.U32 R10, RZ, RZ, RZ ;  /* 0x000000ffff0a7224 */ /* 0x001fe200078e00ff */
[----:B-1----:R-:W-:-:S05]  /*0560*/  IADD3 R17, PT, PT, RZ, -R11, RZ ;  /* 0x8000000bff117210 */ /* 0x002fca0007ffe0ff */
[----:B------:R-:W-:-:S04]  /*0570*/  IMAD R17, R17, R14, RZ ;  /* 0x0000000e11117224 */ /* 0x000fc800078e02ff */
[----:B------:R-:W-:-:S06]  /*0580*/  IMAD.HI.U32 R11, R11, R17, R10 ;  /* 0x000000110b0b7227 */ /* 0x000fcc00078e000a */
[----:B------:R-:W-:-:S05]  /*0590*/  IMAD.HI.U32 R11, R11, R16, RZ ;  /* 0x000000100b0b7227 */ /* 0x000fca00078e00ff */
[----:B------:R-:W-:-:S05]  /*05a0*/  IADD3 R11, PT, PT, -R11, RZ, RZ ;  /* 0x000000ff0b0b7210 */ /* 0x000fca0007ffe1ff */
[C---:B------:R-:W-:Y:S02]  /*05b0*/  IMAD R15, R14.reuse, R11, R16 ;  /* 0x0000000b0e0f7224 */ /* 0x040fe400078e0210 */
[----:B------:R-:W0:Y:S03]  /*05c0*/  LDC.64 R10, c[0x0][0x3a0] ;  /* 0x0000e800ff0a7b82 */ /* 0x000e260000000a00 */
[----:B------:R-:W-:-:S13]  /*05d0*/  ISETP.GT.U32.AND P0, PT, R14, R15, PT ;  /* 0x0000000f0e00720c */ /* 0x000fda0003f04070 */
[----:B------:R-:W-:Y:S02]  /*05e0*/  @!P0 IADD3 R15, PT, PT, R15, -R14, RZ ;  /* 0x8000000e0f0f8210 */ /* 0x000fe40007ffe0ff */
[----:B------:R-:W-:Y:S02]  /*05f0*/  ISETP.NE.AND P0, PT, R18, RZ, PT ;  /* 0x000000ff1200720c */ /* 0x000fe40003f05270 */
[----:B------:R-:W-:-:S13]  /*0600*/  ISETP.GT.U32.AND P1, PT, R14, R15, PT ;  /* 0x0000000f0e00720c */ /* 0x000fda0003f24070 */
[----:B------:R-:W-:-:S05]  /*0610*/  @!P1 IMAD.IADD R15, R15, 0x1, -R14 ;  /* 0x000000010f0f9824 */ /* 0x000fca00078e0a0e */
[----:B------:R-:W-:Y:S02]  /*0620*/  @!P2 IADD3 R15, PT, PT, -R15, RZ, RZ ;  /* 0x000000ff0f0fa210 */ /* 0x000fe40007ffe1ff */
[----:B------:R-:W-:-:S05]  /*0630*/  @!P0 LOP3.LUT R15, RZ, R18, RZ, 0x33, !PT ;  /* 0x00000012ff0f8212 */ /* 0x000fca00078e33ff */
[----:B0-----:R-:W-:-:S06]  /*0640*/  IMAD.WIDE.U32 R10, R15, 0x8, R10 ;  /* 0x000000080f0a7825 */ /* 0x001fcc00078e000a */
[----:B------:R-:W2:Y:S02]  /*0650*/  LDG.E.64 R10, desc[UR4][R10.64+-0x8] ;  /* 0xfffff8040a0a7981 */ /* 0x000ea4000c1e1b00 */
[-C--:B--2---:R-:W-:Y:S01]  /*0660*/  FMUL R15, R13, R11.reuse ;  /* 0x0000000b0d0f7220 */ /* 0x084fe20000400000 */
[----:B------:R-:W-:-:S03]  /*0670*/  FMUL R0, R12, R11 ;  /* 0x0000000b0c007220 */ /* 0x000fc60000400000 */
[-C--:B------:R-:W-:Y:S01]  /*0680*/  FFMA R12, R12, R10.reuse, -R15 ;  /* 0x0000000a0c0c7223 */ /* 0x080fe2000000080f */
[----:B------:R-:W-:-:S05]  /*0690*/  FFMA R13, R13, R10, R0 ;  /* 0x0000000a0d0d7223 */ /* 0x000fca0000000000 */
[----:B------:R1:W-:Y:S02]  /*06a0*/  STG.E.64 desc[UR4][R8.64], R12 ;  /* 0x0000000c08007986 */ /* 0x0003e4000c101b04 */
.L_x_29:
[----:B------:R-:W-:Y:S05]  /*06b0*/  BSYNC.RECONVERGENT B1 ;  /* 0x0000000000017941 */ /* 0x000fea0003800200 */
.L_x_28:
[----:B------:R2:W-:Y:S02]  /*06c0*/  STG.E desc[UR4][R2.64], R7 ;  /* 0x0000000702007986 */ /* 0x0005e4000c101904 */
.L_x_27:
[----:B------:R-:W-:Y:S05]  /*06d0*/  BSYNC.RECONVERGENT B0 ;  /* 0x0000000000007941 */ /* 0x000fea0003800200 */
.L_x_26:
[----:B------:R-:W-:-:S13]  /*06e0*/  ISETP.GE.AND P0, PT, R6, UR6, PT ;  /* 0x0000000606007c0c */ /* 0x000fda000bf06270 */
[----:B------:R-:W-:Y:S05]  /*06f0*/  @!P0 EXIT ;  /* 0x000000000000894d */ /* 0x000fea0003800000 */
[----:B--2---:R-:W-:Y:S01]  /*0700*/  HFMA2 R3, -RZ, RZ, 0, 5.9604644775390625e-08 ;  /* 0x00000001ff037431 */ /* 0x004fe200000001ff */
[----:B------:R-:W-:Y:S04]  /*0710*/  STG.E.64 desc[UR4][R8.64], RZ ;  /* 0x000000ff08007986 */ /* 0x000fe8000c101b04 */
[----:B------:R-:W-:Y:S01]  /*0720*/  STG.E desc[UR4][R4.64], R3 ;  /* 0x0000000304007986 */ /* 0x000fe2000c101904 */
[----:B------:R-:W-:Y:S05]  /*0730*/  EXIT ;  /* 0x000000000000794d */ /* 0x000fea0003800000 */
.L_x_30:
        /* <DEDUP_REMOVED lines=12> */
.L_x_32:


//--------------------- .nv.shared.reserved.0     --------------------------
	.section	.nv.shared.reserved.0,"aw",@nobits
	.weak		__nv_reservedSMEM_offset_0_alias
	.size		__nv_reservedSMEM_offset_0_alias, 0, 64
	.other		__nv_reservedSMEM_offset_0_alias,@"STO_CUDA_RESERVED_SHARED STV_DEFAULT"
__nv_reservedSMEM_offset_0_alias:
	.zero		0
	.zero		64


//--------------------- .nv.constant0._Z18outputStage_kerneliiiiiP6float2S0_S0_PiS1_S1_ --------------------------
	.section	.nv.constant0._Z18outputStage_kerneliiiiiP6float2S0_S0_PiS1_S1_,"a",@progbits
	.sectionflags	@""
	.align	4
.nv.constant0._Z18outputStage_kerneliiiiiP6float2S0_S0_PiS1_S1_:
	.zero		968


//--------------------- .nv.constant0._Z17inputStage_kerneliiiiiP6float2S0_S0_PiS1_S1_ --------------------------
	.section	.nv.constant0._Z17inputStage_kerneliiiiiP6float2S0_S0_PiS1_S1_,"a",@progbits
	.sectionflags	@""
	.align	4
.nv.constant0._Z17inputStage_kerneliiiiiP6float2S0_S0_PiS1_S1_:
	.zero		968


//--------------------- SYMBOLS --------------------------

	.type		.nv.reservedSmem.offset0,@object
	.size		.nv.reservedSmem.offset0,0x4
